//
// Generated by NVIDIA NVVM Compiler
//
// Compiler Build ID: CL-36424714
// Cuda compilation tools, release 13.0, V13.0.88
// Based on NVVM 20.0.0
//

.version 9.0
.target sm_100
.address_size 64

	// .globl	_Z7initRNGP17curandStateXORWOWj
.global .align 4 .b8 precalc_xorwow_matrix[102400];
.global .align 4 .b8 precalc_xorwow_offset_matrix[102400];
.global .align 4 .b8 mrg32k3aM1[2304];
.global .align 4 .b8 mrg32k3aM2[2304];
.global .align 4 .b8 mrg32k3aM1SubSeq[2016];
.global .align 4 .b8 mrg32k3aM2SubSeq[2016];
.global .align 4 .b8 mrg32k3aM1Seq[2304];
.global .align 4 .b8 mrg32k3aM2Seq[2304];
.const .align 8 .b8 __cr_lgamma_table[72];

.visible .entry _Z7initRNGP17curandStateXORWOWj(
	.param .u64 .ptr .align 1 _Z7initRNGP17curandStateXORWOWj_param_0,
	.param .u32 _Z7initRNGP17curandStateXORWOWj_param_1
)
{
	.reg .pred 	%p<24>;
	.reg .b32 	%r<415>;
	.reg .b64 	%rd<18>;

	ld.param.u64 	%rd8, [_Z7initRNGP17curandStateXORWOWj_param_0];
	ld.param.u32 	%r182, [_Z7initRNGP17curandStateXORWOWj_param_1];
	cvta.to.global.u64 	%rd9, %rd8;
	mov.u32 	%r183, %ctaid.x;
	mov.u32 	%r184, %ctaid.y;
	mov.u32 	%r185, %nctaid.x;
	mad.lo.s32 	%r186, %r184, %r185, %r183;
	mov.u32 	%r187, %ntid.x;
	mov.u32 	%r188, %ntid.y;
	mov.u32 	%r189, %tid.y;
	mov.u32 	%r190, %tid.x;
	mad.lo.s32 	%r191, %r186, %r188, %r189;
	mad.lo.s32 	%r192, %r191, %r187, %r190;
	cvt.s64.s32 	%rd17, %r192;
	mul.wide.s32 	%rd10, %r192, 48;
	add.s64 	%rd2, %rd9, %rd10;
	xor.b32  	%r193, %r182, -1429050551;
	mul.lo.s32 	%r194, %r193, 1099087573;
	add.s32 	%r195, %r194, -638133224;
	add.s32 	%r196, %r194, 123456789;
	st.global.v2.u32 	[%rd2], {%r195, %r196};
	xor.b32  	%r197, %r194, 362436069;
	mov.b32 	%r198, -123459836;
	st.global.v2.u32 	[%rd2+8], {%r197, %r198};
	add.s32 	%r199, %r194, 5783321;
	mov.b32 	%r200, -589760388;
	st.global.v2.u32 	[%rd2+16], {%r200, %r199};
	setp.eq.s32 	%p1, %r192, 0;
	@%p1 bra 	$L__BB0_42;
	mov.b32 	%r321, 0;
	mov.u64 	%rd12, precalc_xorwow_matrix;
$L__BB0_2:
	and.b64  	%rd4, %rd17, 3;
	setp.eq.s64 	%p2, %rd4, 0;
	@%p2 bra 	$L__BB0_41;
	mul.wide.u32 	%rd11, %r321, 3200;
	add.s64 	%rd5, %rd12, %rd11;
	cvt.u32.u64 	%r2, %rd4;
	mov.b32 	%r322, 0;
$L__BB0_4:
	mov.b32 	%r335, 0;
	mov.u32 	%r336, %r335;
	mov.u32 	%r337, %r335;
	mov.u32 	%r338, %r335;
	mov.u32 	%r339, %r335;
	mov.u32 	%r328, %r335;
$L__BB0_5:
	mul.wide.u32 	%rd13, %r328, 4;
	add.s64 	%rd14, %rd2, %rd13;
	ld.global.u32 	%r10, [%rd14+4];
	shl.b32 	%r11, %r328, 5;
	mov.b32 	%r334, 0;
$L__BB0_6:
	.pragma "nounroll";
	shr.u32 	%r205, %r10, %r334;
	and.b32  	%r206, %r205, 1;
	setp.eq.b32 	%p3, %r206, 1;
	not.pred 	%p4, %p3;
	add.s32 	%r207, %r11, %r334;
	mul.lo.s32 	%r208, %r207, 5;
	mul.wide.u32 	%rd15, %r208, 4;
	add.s64 	%rd6, %rd5, %rd15;
	@%p4 bra 	$L__BB0_8;
	ld.global.u32 	%r209, [%rd6];
	xor.b32  	%r339, %r339, %r209;
	ld.global.u32 	%r210, [%rd6+4];
	xor.b32  	%r338, %r338, %r210;
	ld.global.u32 	%r211, [%rd6+8];
	xor.b32  	%r337, %r337, %r211;
	ld.global.u32 	%r212, [%rd6+12];
	xor.b32  	%r336, %r336, %r212;
	ld.global.u32 	%r213, [%rd6+16];
	xor.b32  	%r335, %r335, %r213;
$L__BB0_8:
	and.b32  	%r215, %r205, 2;
	setp.eq.s32 	%p5, %r215, 0;
	@%p5 bra 	$L__BB0_10;
	ld.global.u32 	%r216, [%rd6+20];
	xor.b32  	%r339, %r339, %r216;
	ld.global.u32 	%r217, [%rd6+24];
	xor.b32  	%r338, %r338, %r217;
	ld.global.u32 	%r218, [%rd6+28];
	xor.b32  	%r337, %r337, %r218;
	ld.global.u32 	%r219, [%rd6+32];
	xor.b32  	%r336, %r336, %r219;
	ld.global.u32 	%r220, [%rd6+36];
	xor.b32  	%r335, %r335, %r220;
$L__BB0_10:
	and.b32  	%r222, %r205, 4;
	setp.eq.s32 	%p6, %r222, 0;
	@%p6 bra 	$L__BB0_12;
	ld.global.u32 	%r223, [%rd6+40];
	xor.b32  	%r339, %r339, %r223;
	ld.global.u32 	%r224, [%rd6+44];
	xor.b32  	%r338, %r338, %r224;
	ld.global.u32 	%r225, [%rd6+48];
	xor.b32  	%r337, %r337, %r225;
	ld.global.u32 	%r226, [%rd6+52];
	xor.b32  	%r336, %r336, %r226;
	ld.global.u32 	%r227, [%rd6+56];
	xor.b32  	%r335, %r335, %r227;
$L__BB0_12:
	and.b32  	%r229, %r205, 8;
	setp.eq.s32 	%p7, %r229, 0;
	@%p7 bra 	$L__BB0_14;
	ld.global.u32 	%r230, [%rd6+60];
	xor.b32  	%r339, %r339, %r230;
	ld.global.u32 	%r231, [%rd6+64];
	xor.b32  	%r338, %r338, %r231;
	ld.global.u32 	%r232, [%rd6+68];
	xor.b32  	%r337, %r337, %r232;
	ld.global.u32 	%r233, [%rd6+72];
	xor.b32  	%r336, %r336, %r233;
	ld.global.u32 	%r234, [%rd6+76];
	xor.b32  	%r335, %r335, %r234;
$L__BB0_14:
	and.b32  	%r236, %r205, 16;
	setp.eq.s32 	%p8, %r236, 0;
	@%p8 bra 	$L__BB0_16;
	ld.global.u32 	%r237, [%rd6+80];
	xor.b32  	%r339, %r339, %r237;
	ld.global.u32 	%r238, [%rd6+84];
	xor.b32  	%r338, %r338, %r238;
	ld.global.u32 	%r239, [%rd6+88];
	xor.b32  	%r337, %r337, %r239;
	ld.global.u32 	%r240, [%rd6+92];
	xor.b32  	%r336, %r336, %r240;
	ld.global.u32 	%r241, [%rd6+96];
	xor.b32  	%r335, %r335, %r241;
$L__BB0_16:
	and.b32  	%r243, %r205, 32;
	setp.eq.s32 	%p9, %r243, 0;
	@%p9 bra 	$L__BB0_18;
	ld.global.u32 	%r244, [%rd6+100];
	xor.b32  	%r339, %r339, %r244;
	ld.global.u32 	%r245, [%rd6+104];
	xor.b32  	%r338, %r338, %r245;
	ld.global.u32 	%r246, [%rd6+108];
	xor.b32  	%r337, %r337, %r246;
	ld.global.u32 	%r247, [%rd6+112];
	xor.b32  	%r336, %r336, %r247;
	ld.global.u32 	%r248, [%rd6+116];
	xor.b32  	%r335, %r335, %r248;
$L__BB0_18:
	and.b32  	%r250, %r205, 64;
	setp.eq.s32 	%p10, %r250, 0;
	@%p10 bra 	$L__BB0_20;
	ld.global.u32 	%r251, [%rd6+120];
	xor.b32  	%r339, %r339, %r251;
	ld.global.u32 	%r252, [%rd6+124];
	xor.b32  	%r338, %r338, %r252;
	ld.global.u32 	%r253, [%rd6+128];
	xor.b32  	%r337, %r337, %r253;
	ld.global.u32 	%r254, [%rd6+132];
	xor.b32  	%r336, %r336, %r254;
	ld.global.u32 	%r255, [%rd6+136];
	xor.b32  	%r335, %r335, %r255;
$L__BB0_20:
	and.b32  	%r257, %r205, 128;
	setp.eq.s32 	%p11, %r257, 0;
	@%p11 bra 	$L__BB0_22;
	ld.global.u32 	%r258, [%rd6+140];
	xor.b32  	%r339, %r339, %r258;
	ld.global.u32 	%r259, [%rd6+144];
	xor.b32  	%r338, %r338, %r259;
	ld.global.u32 	%r260, [%rd6+148];
	xor.b32  	%r337, %r337, %r260;
	ld.global.u32 	%r261, [%rd6+152];
	xor.b32  	%r336, %r336, %r261;
	ld.global.u32 	%r262, [%rd6+156];
	xor.b32  	%r335, %r335, %r262;
$L__BB0_22:
	and.b32  	%r264, %r205, 256;
	setp.eq.s32 	%p12, %r264, 0;
	@%p12 bra 	$L__BB0_24;
	ld.global.u32 	%r265, [%rd6+160];
	xor.b32  	%r339, %r339, %r265;
	ld.global.u32 	%r266, [%rd6+164];
	xor.b32  	%r338, %r338, %r266;
	ld.global.u32 	%r267, [%rd6+168];
	xor.b32  	%r337, %r337, %r267;
	ld.global.u32 	%r268, [%rd6+172];
	xor.b32  	%r336, %r336, %r268;
	ld.global.u32 	%r269, [%rd6+176];
	xor.b32  	%r335, %r335, %r269;
$L__BB0_24:
	and.b32  	%r271, %r205, 512;
	setp.eq.s32 	%p13, %r271, 0;
	@%p13 bra 	$L__BB0_26;
	ld.global.u32 	%r272, [%rd6+180];
	xor.b32  	%r339, %r339, %r272;
	ld.global.u32 	%r273, [%rd6+184];
	xor.b32  	%r338, %r338, %r273;
	ld.global.u32 	%r274, [%rd6+188];
	xor.b32  	%r337, %r337, %r274;
	ld.global.u32 	%r275, [%rd6+192];
	xor.b32  	%r336, %r336, %r275;
	ld.global.u32 	%r276, [%rd6+196];
	xor.b32  	%r335, %r335, %r276;
$L__BB0_26:
	and.b32  	%r278, %r205, 1024;
	setp.eq.s32 	%p14, %r278, 0;
	@%p14 bra 	$L__BB0_28;
	ld.global.u32 	%r279, [%rd6+200];
	xor.b32  	%r339, %r339, %r279;
	ld.global.u32 	%r280, [%rd6+204];
	xor.b32  	%r338, %r338, %r280;
	ld.global.u32 	%r281, [%rd6+208];
	xor.b32  	%r337, %r337, %r281;
	ld.global.u32 	%r282, [%rd6+212];
	xor.b32  	%r336, %r336, %r282;
	ld.global.u32 	%r283, [%rd6+216];
	xor.b32  	%r335, %r335, %r283;
$L__BB0_28:
	and.b32  	%r285, %r205, 2048;
	setp.eq.s32 	%p15, %r285, 0;
	@%p15 bra 	$L__BB0_30;
	ld.global.u32 	%r286, [%rd6+220];
	xor.b32  	%r339, %r339, %r286;
	ld.global.u32 	%r287, [%rd6+224];
	xor.b32  	%r338, %r338, %r287;
	ld.global.u32 	%r288, [%rd6+228];
	xor.b32  	%r337, %r337, %r288;
	ld.global.u32 	%r289, [%rd6+232];
	xor.b32  	%r336, %r336, %r289;
	ld.global.u32 	%r290, [%rd6+236];
	xor.b32  	%r335, %r335, %r290;
$L__BB0_30:
	and.b32  	%r292, %r205, 4096;
	setp.eq.s32 	%p16, %r292, 0;
	@%p16 bra 	$L__BB0_32;
	ld.global.u32 	%r293, [%rd6+240];
	xor.b32  	%r339, %r339, %r293;
	ld.global.u32 	%r294, [%rd6+244];
	xor.b32  	%r338, %r338, %r294;
	ld.global.u32 	%r295, [%rd6+248];
	xor.b32  	%r337, %r337, %r295;
	ld.global.u32 	%r296, [%rd6+252];
	xor.b32  	%r336, %r336, %r296;
	ld.global.u32 	%r297, [%rd6+256];
	xor.b32  	%r335, %r335, %r297;
$L__BB0_32:
	and.b32  	%r299, %r205, 8192;
	setp.eq.s32 	%p17, %r299, 0;
	@%p17 bra 	$L__BB0_34;
	ld.global.u32 	%r300, [%rd6+260];
	xor.b32  	%r339, %r339, %r300;
	ld.global.u32 	%r301, [%rd6+264];
	xor.b32  	%r338, %r338, %r301;
	ld.global.u32 	%r302, [%rd6+268];
	xor.b32  	%r337, %r337, %r302;
	ld.global.u32 	%r303, [%rd6+272];
	xor.b32  	%r336, %r336, %r303;
	ld.global.u32 	%r304, [%rd6+276];
	xor.b32  	%r335, %r335, %r304;
$L__BB0_34:
	and.b32  	%r306, %r205, 16384;
	setp.eq.s32 	%p18, %r306, 0;
	@%p18 bra 	$L__BB0_36;
	ld.global.u32 	%r307, [%rd6+280];
	xor.b32  	%r339, %r339, %r307;
	ld.global.u32 	%r308, [%rd6+284];
	xor.b32  	%r338, %r338, %r308;
	ld.global.u32 	%r309, [%rd6+288];
	xor.b32  	%r337, %r337, %r309;
	ld.global.u32 	%r310, [%rd6+292];
	xor.b32  	%r336, %r336, %r310;
	ld.global.u32 	%r311, [%rd6+296];
	xor.b32  	%r335, %r335, %r311;
$L__BB0_36:
	and.b32  	%r313, %r205, 32768;
	setp.eq.s32 	%p19, %r313, 0;
	@%p19 bra 	$L__BB0_38;
	ld.global.u32 	%r314, [%rd6+300];
	xor.b32  	%r339, %r339, %r314;
	ld.global.u32 	%r315, [%rd6+304];
	xor.b32  	%r338, %r338, %r315;
	ld.global.u32 	%r316, [%rd6+308];
	xor.b32  	%r337, %r337, %r316;
	ld.global.u32 	%r317, [%rd6+312];
	xor.b32  	%r336, %r336, %r317;
	ld.global.u32 	%r318, [%rd6+316];
	xor.b32  	%r335, %r335, %r318;
$L__BB0_38:
	add.s32 	%r334, %r334, 16;
	setp.ne.s32 	%p20, %r334, 32;
	@%p20 bra 	$L__BB0_6;
	mad.lo.s32 	%r319, %r328, -31, %r11;
	add.s32 	%r328, %r319, 1;
	setp.ne.s32 	%p21, %r328, 5;
	@%p21 bra 	$L__BB0_5;
	st.global.u32 	[%rd2+4], %r339;
	st.global.u32 	[%rd2+8], %r338;
	st.global.u32 	[%rd2+12], %r337;
	st.global.u32 	[%rd2+16], %r336;
	st.global.u32 	[%rd2+20], %r335;
	add.s32 	%r322, %r322, 1;
	setp.lt.u32 	%p22, %r322, %r2;
	@%p22 bra 	$L__BB0_4;
$L__BB0_41:
	shr.u64 	%rd7, %rd17, 2;
	add.s32 	%r321, %r321, 1;
	setp.gt.u64 	%p23, %rd17, 3;
	mov.u64 	%rd17, %rd7;
	@%p23 bra 	$L__BB0_2;
$L__BB0_42:
	mov.b32 	%r320, 0;
	st.global.v2.u32 	[%rd2+24], {%r320, %r320};
	st.global.u32 	[%rd2+32], %r320;
	mov.b64 	%rd16, 0;
	st.global.u64 	[%rd2+40], %rd16;
	ret;

}
	// .globl	_Z24dev_measure_cycle_kernel12measure_planPcP17curandStateXORWOWP6avg_trPfd
.visible .entry _Z24dev_measure_cycle_kernel12measure_planPcP17curandStateXORWOWP6avg_trPfd(
	.param .align 4 .b8 _Z24dev_measure_cycle_kernel12measure_planPcP17curandStateXORWOWP6avg_trPfd_param_0[16],
	.param .u64 .ptr .align 1 _Z24dev_measure_cycle_kernel12measure_planPcP17curandStateXORWOWP6avg_trPfd_param_1,
	.param .u64 .ptr .align 1 _Z24dev_measure_cycle_kernel12measure_planPcP17curandStateXORWOWP6avg_trPfd_param_2,
	.param .u64 .ptr .align 1 _Z24dev_measure_cycle_kernel12measure_planPcP17curandStateXORWOWP6avg_trPfd_param_3,
	.param .u64 .ptr .align 1 _Z24dev_measure_cycle_kernel12measure_planPcP17curandStateXORWOWP6avg_trPfd_param_4,
	.param .f64 _Z24dev_measure_cycle_kernel12measure_planPcP17curandStateXORWOWP6avg_trPfd_param_5
)
{
	.reg .pred 	%p<31>;
	.reg .b16 	%rs<46>;
	.reg .b32 	%r<235>;
	.reg .b32 	%f<37>;
	.reg .b64 	%rd<23>;
	.reg .b64 	%fd<108>;

	ld.param.u32 	%r32, [_Z24dev_measure_cycle_kernel12measure_planPcP17curandStateXORWOWP6avg_trPfd_param_0+12];
	ld.param.u32 	%r30, [_Z24dev_measure_cycle_kernel12measure_planPcP17curandStateXORWOWP6avg_trPfd_param_0+4];
	ld.param.u32 	%r31, [_Z24dev_measure_cycle_kernel12measure_planPcP17curandStateXORWOWP6avg_trPfd_param_0+8];
	ld.param.u64 	%rd8, [_Z24dev_measure_cycle_kernel12measure_planPcP17curandStateXORWOWP6avg_trPfd_param_1];
	ld.param.u64 	%rd9, [_Z24dev_measure_cycle_kernel12measure_planPcP17curandStateXORWOWP6avg_trPfd_param_2];
	ld.param.f64 	%fd21, [_Z24dev_measure_cycle_kernel12measure_planPcP17curandStateXORWOWP6avg_trPfd_param_5];
	cvta.to.global.u64 	%rd1, %rd9;
	cvta.to.global.u64 	%rd2, %rd8;
	setp.lt.s32 	%p1, %r31, 1;
	mov.b32 	%r234, 0;
	@%p1 bra 	$L__BB1_15;
	mov.u32 	%r34, %tid.x;
	mov.u32 	%r35, %ctaid.x;
	mov.u32 	%r36, %ntid.x;
	mad.lo.s32 	%r37, %r35, %r36, %r34;
	add.s32 	%r38, %r37, 1;
	mov.u32 	%r39, %tid.y;
	mov.u32 	%r40, %ctaid.y;
	mov.u32 	%r41, %ntid.y;
	mad.lo.s32 	%r42, %r40, %r41, %r39;
	add.s32 	%r43, %r42, 1;
	shl.b32 	%r44, %r43, 8;
	add.s32 	%r45, %r38, %r44;
	mad.lo.s32 	%r46, %r42, -255, %r45;
	add.s32 	%r47, %r46, -255;
	and.b32  	%r2, %r47, 1;
	mad.lo.s32 	%r48, %r42, 257, %r47;
	add.s32 	%r49, %r48, 257;
	cvt.s64.s32 	%rd12, %r49;
	add.s64 	%rd3, %rd2, %rd12;
	mul.wide.u32 	%rd13, %r45, 48;
	add.s64 	%rd4, %rd1, %rd13;
	and.b32  	%r50, %r43, 1;
	add.s32 	%r51, %r38, %r50;
	and.b32  	%r3, %r51, -2147483647;
	neg.s32 	%r232, %r31;
$L__BB1_2:
	setp.ne.s32 	%p2, %r2, 0;
	@%p2 bra 	$L__BB1_8;
	ld.global.u8 	%rs1, [%rd3];
	ld.global.u8 	%rs2, [%rd3+1];
	xor.b16  	%rs3, %rs2, %rs1;
	ld.global.u8 	%rs4, [%rd3+-1];
	xor.b16  	%rs5, %rs4, %rs1;
	ld.global.u8 	%rs6, [%rd3+258];
	xor.b16  	%rs7, %rs6, %rs1;
	ld.global.u8 	%rs8, [%rd3+-258];
	xor.b16  	%rs9, %rs8, %rs1;
	cvt.u32.u16 	%r52, %rs3;
	cvt.s32.s8 	%r53, %r52;
	cvt.u32.u16 	%r54, %rs5;
	cvt.s32.s8 	%r55, %r54;
	add.s32 	%r56, %r55, %r53;
	cvt.u32.u16 	%r57, %rs7;
	cvt.s32.s8 	%r58, %r57;
	add.s32 	%r59, %r56, %r58;
	cvt.u32.u16 	%r60, %rs9;
	cvt.s32.s8 	%r61, %r60;
	add.s32 	%r62, %r59, %r61;
	shl.b32 	%r63, %r62, 2;
	sub.s32 	%r64, 8, %r63;
	cvt.rn.f32.s32 	%f5, %r64;
	neg.f32 	%f6, %f5;
	cvt.f64.f32 	%fd22, %f6;
	div.rn.f64 	%fd1, %fd22, %fd21;
	fma.rn.f64 	%fd23, %fd1, 0d3FF71547652B82FE, 0d4338000000000000;
	{
	.reg .b32 %temp; 
	mov.b64 	{%r12, %temp}, %fd23;
	}
	mov.f64 	%fd24, 0dC338000000000000;
	add.rn.f64 	%fd25, %fd23, %fd24;
	fma.rn.f64 	%fd26, %fd25, 0dBFE62E42FEFA39EF, %fd1;
	fma.rn.f64 	%fd27, %fd25, 0dBC7ABC9E3B39803F, %fd26;
	fma.rn.f64 	%fd28, %fd27, 0d3E5ADE1569CE2BDF, 0d3E928AF3FCA213EA;
	fma.rn.f64 	%fd29, %fd28, %fd27, 0d3EC71DEE62401315;
	fma.rn.f64 	%fd30, %fd29, %fd27, 0d3EFA01997C89EB71;
	fma.rn.f64 	%fd31, %fd30, %fd27, 0d3F2A01A014761F65;
	fma.rn.f64 	%fd32, %fd31, %fd27, 0d3F56C16C1852B7AF;
	fma.rn.f64 	%fd33, %fd32, %fd27, 0d3F81111111122322;
	fma.rn.f64 	%fd34, %fd33, %fd27, 0d3FA55555555502A1;
	fma.rn.f64 	%fd35, %fd34, %fd27, 0d3FC5555555555511;
	fma.rn.f64 	%fd36, %fd35, %fd27, 0d3FE000000000000B;
	fma.rn.f64 	%fd37, %fd36, %fd27, 0d3FF0000000000000;
	fma.rn.f64 	%fd38, %fd37, %fd27, 0d3FF0000000000000;
	{
	.reg .b32 %temp; 
	mov.b64 	{%r13, %temp}, %fd38;
	}
	{
	.reg .b32 %temp; 
	mov.b64 	{%temp, %r14}, %fd38;
	}
	shl.b32 	%r65, %r12, 20;
	add.s32 	%r66, %r65, %r14;
	mov.b64 	%fd104, {%r13, %r66};
	{
	.reg .b32 %temp; 
	mov.b64 	{%temp, %r67}, %fd1;
	}
	mov.b32 	%f7, %r67;
	abs.f32 	%f1, %f7;
	setp.lt.f32 	%p3, %f1, 0f4086232B;
	@%p3 bra 	$L__BB1_6;
	setp.lt.f64 	%p4, %fd1, 0d0000000000000000;
	add.f64 	%fd39, %fd1, 0d7FF0000000000000;
	selp.f64 	%fd104, 0d0000000000000000, %fd39, %p4;
	setp.geu.f32 	%p5, %f1, 0f40874800;
	@%p5 bra 	$L__BB1_6;
	shr.u32 	%r68, %r12, 31;
	add.s32 	%r69, %r12, %r68;
	shr.s32 	%r70, %r69, 1;
	shl.b32 	%r71, %r70, 20;
	add.s32 	%r72, %r14, %r71;
	mov.b64 	%fd40, {%r13, %r72};
	sub.s32 	%r73, %r12, %r70;
	shl.b32 	%r74, %r73, 20;
	add.s32 	%r75, %r74, 1072693248;
	mov.b32 	%r76, 0;
	mov.b64 	%fd41, {%r76, %r75};
	mul.f64 	%fd104, %fd41, %fd40;
$L__BB1_6:
	cvt.rn.f32.f64 	%f8, %fd104;
	ld.global.v2.u32 	{%r77, %r78}, [%rd4];
	ld.global.v2.u32 	{%r79, %r80}, [%rd4+8];
	ld.global.v2.u32 	{%r81, %r82}, [%rd4+16];
	shr.u32 	%r83, %r78, 2;
	xor.b32  	%r84, %r83, %r78;
	shl.b32 	%r85, %r82, 4;
	shl.b32 	%r86, %r84, 1;
	xor.b32  	%r87, %r85, %r86;
	xor.b32  	%r88, %r87, %r82;
	xor.b32  	%r89, %r88, %r84;
	add.s32 	%r90, %r77, 362437;
	add.s32 	%r91, %r89, %r90;
	cvt.rn.f32.u32 	%f9, %r91;
	fma.rn.f32 	%f10, %f9, 0f2F800000, 0f2F000000;
	st.global.v2.u32 	[%rd4], {%r90, %r79};
	st.global.v2.u32 	[%rd4+8], {%r80, %r81};
	st.global.v2.u32 	[%rd4+16], {%r82, %r89};
	setp.geu.f32 	%p6, %f10, %f8;
	@%p6 bra 	$L__BB1_8;
	ld.global.u8 	%rs10, [%rd3];
	setp.eq.s16 	%p7, %rs10, 0;
	selp.u16 	%rs11, 1, 0, %p7;
	st.global.u8 	[%rd3], %rs11;
$L__BB1_8:
	setp.ne.s32 	%p8, %r3, 1;
	bar.sync 	0;
	@%p8 bra 	$L__BB1_14;
	ld.global.u8 	%rs12, [%rd3];
	ld.global.u8 	%rs13, [%rd3+1];
	xor.b16  	%rs14, %rs13, %rs12;
	ld.global.u8 	%rs15, [%rd3+-1];
	xor.b16  	%rs16, %rs15, %rs12;
	ld.global.u8 	%rs17, [%rd3+258];
	xor.b16  	%rs18, %rs17, %rs12;
	ld.global.u8 	%rs19, [%rd3+-258];
	xor.b16  	%rs20, %rs19, %rs12;
	cvt.u32.u16 	%r92, %rs14;
	cvt.s32.s8 	%r93, %r92;
	cvt.u32.u16 	%r94, %rs16;
	cvt.s32.s8 	%r95, %r94;
	add.s32 	%r96, %r95, %r93;
	cvt.u32.u16 	%r97, %rs18;
	cvt.s32.s8 	%r98, %r97;
	add.s32 	%r99, %r96, %r98;
	cvt.u32.u16 	%r100, %rs20;
	cvt.s32.s8 	%r101, %r100;
	add.s32 	%r102, %r99, %r101;
	shl.b32 	%r103, %r102, 2;
	sub.s32 	%r104, 8, %r103;
	cvt.rn.f32.s32 	%f11, %r104;
	neg.f32 	%f12, %f11;
	cvt.f64.f32 	%fd42, %f12;
	div.rn.f64 	%fd6, %fd42, %fd21;
	fma.rn.f64 	%fd43, %fd6, 0d3FF71547652B82FE, 0d4338000000000000;
	{
	.reg .b32 %temp; 
	mov.b64 	{%r15, %temp}, %fd43;
	}
	mov.f64 	%fd44, 0dC338000000000000;
	add.rn.f64 	%fd45, %fd43, %fd44;
	fma.rn.f64 	%fd46, %fd45, 0dBFE62E42FEFA39EF, %fd6;
	fma.rn.f64 	%fd47, %fd45, 0dBC7ABC9E3B39803F, %fd46;
	fma.rn.f64 	%fd48, %fd47, 0d3E5ADE1569CE2BDF, 0d3E928AF3FCA213EA;
	fma.rn.f64 	%fd49, %fd48, %fd47, 0d3EC71DEE62401315;
	fma.rn.f64 	%fd50, %fd49, %fd47, 0d3EFA01997C89EB71;
	fma.rn.f64 	%fd51, %fd50, %fd47, 0d3F2A01A014761F65;
	fma.rn.f64 	%fd52, %fd51, %fd47, 0d3F56C16C1852B7AF;
	fma.rn.f64 	%fd53, %fd52, %fd47, 0d3F81111111122322;
	fma.rn.f64 	%fd54, %fd53, %fd47, 0d3FA55555555502A1;
	fma.rn.f64 	%fd55, %fd54, %fd47, 0d3FC5555555555511;
	fma.rn.f64 	%fd56, %fd55, %fd47, 0d3FE000000000000B;
	fma.rn.f64 	%fd57, %fd56, %fd47, 0d3FF0000000000000;
	fma.rn.f64 	%fd58, %fd57, %fd47, 0d3FF0000000000000;
	{
	.reg .b32 %temp; 
	mov.b64 	{%r16, %temp}, %fd58;
	}
	{
	.reg .b32 %temp; 
	mov.b64 	{%temp, %r17}, %fd58;
	}
	shl.b32 	%r105, %r15, 20;
	add.s32 	%r106, %r105, %r17;
	mov.b64 	%fd105, {%r16, %r106};
	{
	.reg .b32 %temp; 
	mov.b64 	{%temp, %r107}, %fd6;
	}
	mov.b32 	%f13, %r107;
	abs.f32 	%f2, %f13;
	setp.lt.f32 	%p9, %f2, 0f4086232B;
	@%p9 bra 	$L__BB1_12;
	setp.lt.f64 	%p10, %fd6, 0d0000000000000000;
	add.f64 	%fd59, %fd6, 0d7FF0000000000000;
	selp.f64 	%fd105, 0d0000000000000000, %fd59, %p10;
	setp.geu.f32 	%p11, %f2, 0f40874800;
	@%p11 bra 	$L__BB1_12;
	shr.u32 	%r108, %r15, 31;
	add.s32 	%r109, %r15, %r108;
	shr.s32 	%r110, %r109, 1;
	shl.b32 	%r111, %r110, 20;
	add.s32 	%r112, %r17, %r111;
	mov.b64 	%fd60, {%r16, %r112};
	sub.s32 	%r113, %r15, %r110;
	shl.b32 	%r114, %r113, 20;
	add.s32 	%r115, %r114, 1072693248;
	mov.b32 	%r116, 0;
	mov.b64 	%fd61, {%r116, %r115};
	mul.f64 	%fd105, %fd61, %fd60;
$L__BB1_12:
	cvt.rn.f32.f64 	%f14, %fd105;
	ld.global.v2.u32 	{%r117, %r118}, [%rd4];
	ld.global.v2.u32 	{%r119, %r120}, [%rd4+8];
	ld.global.v2.u32 	{%r121, %r122}, [%rd4+16];
	shr.u32 	%r123, %r118, 2;
	xor.b32  	%r124, %r123, %r118;
	shl.b32 	%r125, %r122, 4;
	shl.b32 	%r126, %r124, 1;
	xor.b32  	%r127, %r125, %r126;
	xor.b32  	%r128, %r127, %r122;
	xor.b32  	%r129, %r128, %r124;
	add.s32 	%r130, %r117, 362437;
	add.s32 	%r131, %r129, %r130;
	cvt.rn.f32.u32 	%f15, %r131;
	fma.rn.f32 	%f16, %f15, 0f2F800000, 0f2F000000;
	st.global.v2.u32 	[%rd4], {%r130, %r119};
	st.global.v2.u32 	[%rd4+8], {%r120, %r121};
	st.global.v2.u32 	[%rd4+16], {%r122, %r129};
	setp.geu.f32 	%p12, %f16, %f14;
	@%p12 bra 	$L__BB1_14;
	ld.global.u8 	%rs21, [%rd3];
	setp.eq.s16 	%p13, %rs21, 0;
	selp.u16 	%rs22, 1, 0, %p13;
	st.global.u8 	[%rd3], %rs22;
$L__BB1_14:
	bar.sync 	0;
	add.s32 	%r232, %r232, 1;
	setp.eq.s32 	%p14, %r232, 0;
	mov.u32 	%r234, %r31;
	@%p14 bra 	$L__BB1_15;
	bra.uni 	$L__BB1_2;
$L__BB1_15:
	setp.ge.s32 	%p15, %r234, %r30;
	@%p15 bra 	$L__BB1_33;
	ld.param.u64 	%rd20, [_Z24dev_measure_cycle_kernel12measure_planPcP17curandStateXORWOWP6avg_trPfd_param_2];
	ld.param.u64 	%rd19, [_Z24dev_measure_cycle_kernel12measure_planPcP17curandStateXORWOWP6avg_trPfd_param_1];
	mov.u32 	%r7, %tid.x;
	mov.u32 	%r132, %ctaid.x;
	mov.u32 	%r133, %ntid.x;
	mad.lo.s32 	%r134, %r132, %r133, %r7;
	add.s32 	%r135, %r134, 1;
	mov.u32 	%r136, %tid.y;
	mov.u32 	%r137, %ctaid.y;
	mov.u32 	%r138, %ntid.y;
	mad.lo.s32 	%r139, %r137, %r138, %r136;
	add.s32 	%r140, %r139, 1;
	shl.b32 	%r141, %r140, 8;
	add.s32 	%r142, %r135, %r141;
	mad.lo.s32 	%r143, %r139, -255, %r142;
	add.s32 	%r144, %r143, -255;
	and.b32  	%r8, %r144, 1;
	mad.lo.s32 	%r145, %r139, 257, %r144;
	add.s32 	%r146, %r145, 257;
	cvt.s64.s32 	%rd14, %r146;
	cvta.to.global.u64 	%rd15, %rd19;
	add.s64 	%rd5, %rd15, %rd14;
	cvta.to.global.u64 	%rd16, %rd20;
	mul.wide.u32 	%rd17, %r142, 48;
	add.s64 	%rd6, %rd16, %rd17;
	and.b32  	%r147, %r140, 1;
	add.s32 	%r148, %r135, %r147;
	and.b32  	%r9, %r148, -2147483647;
	sub.s32 	%r233, %r234, %r30;
$L__BB1_17:
	setp.ne.s32 	%p16, %r8, 0;
	@%p16 bra 	$L__BB1_23;
	ld.global.u8 	%rs23, [%rd5];
	ld.global.u8 	%rs24, [%rd5+1];
	xor.b16  	%rs25, %rs24, %rs23;
	ld.global.u8 	%rs26, [%rd5+-1];
	xor.b16  	%rs27, %rs26, %rs23;
	ld.global.u8 	%rs28, [%rd5+258];
	xor.b16  	%rs29, %rs28, %rs23;
	ld.global.u8 	%rs30, [%rd5+-258];
	xor.b16  	%rs31, %rs30, %rs23;
	cvt.u32.u16 	%r149, %rs25;
	cvt.s32.s8 	%r150, %r149;
	cvt.u32.u16 	%r151, %rs27;
	cvt.s32.s8 	%r152, %r151;
	add.s32 	%r153, %r152, %r150;
	cvt.u32.u16 	%r154, %rs29;
	cvt.s32.s8 	%r155, %r154;
	add.s32 	%r156, %r153, %r155;
	cvt.u32.u16 	%r157, %rs31;
	cvt.s32.s8 	%r158, %r157;
	add.s32 	%r159, %r156, %r158;
	shl.b32 	%r160, %r159, 2;
	sub.s32 	%r161, 8, %r160;
	cvt.rn.f32.s32 	%f17, %r161;
	neg.f32 	%f18, %f17;
	cvt.f64.f32 	%fd62, %f18;
	div.rn.f64 	%fd11, %fd62, %fd21;
	fma.rn.f64 	%fd63, %fd11, 0d3FF71547652B82FE, 0d4338000000000000;
	{
	.reg .b32 %temp; 
	mov.b64 	{%r21, %temp}, %fd63;
	}
	mov.f64 	%fd64, 0dC338000000000000;
	add.rn.f64 	%fd65, %fd63, %fd64;
	fma.rn.f64 	%fd66, %fd65, 0dBFE62E42FEFA39EF, %fd11;
	fma.rn.f64 	%fd67, %fd65, 0dBC7ABC9E3B39803F, %fd66;
	fma.rn.f64 	%fd68, %fd67, 0d3E5ADE1569CE2BDF, 0d3E928AF3FCA213EA;
	fma.rn.f64 	%fd69, %fd68, %fd67, 0d3EC71DEE62401315;
	fma.rn.f64 	%fd70, %fd69, %fd67, 0d3EFA01997C89EB71;
	fma.rn.f64 	%fd71, %fd70, %fd67, 0d3F2A01A014761F65;
	fma.rn.f64 	%fd72, %fd71, %fd67, 0d3F56C16C1852B7AF;
	fma.rn.f64 	%fd73, %fd72, %fd67, 0d3F81111111122322;
	fma.rn.f64 	%fd74, %fd73, %fd67, 0d3FA55555555502A1;
	fma.rn.f64 	%fd75, %fd74, %fd67, 0d3FC5555555555511;
	fma.rn.f64 	%fd76, %fd75, %fd67, 0d3FE000000000000B;
	fma.rn.f64 	%fd77, %fd76, %fd67, 0d3FF0000000000000;
	fma.rn.f64 	%fd78, %fd77, %fd67, 0d3FF0000000000000;
	{
	.reg .b32 %temp; 
	mov.b64 	{%r22, %temp}, %fd78;
	}
	{
	.reg .b32 %temp; 
	mov.b64 	{%temp, %r23}, %fd78;
	}
	shl.b32 	%r162, %r21, 20;
	add.s32 	%r163, %r162, %r23;
	mov.b64 	%fd106, {%r22, %r163};
	{
	.reg .b32 %temp; 
	mov.b64 	{%temp, %r164}, %fd11;
	}
	mov.b32 	%f19, %r164;
	abs.f32 	%f3, %f19;
	setp.lt.f32 	%p17, %f3, 0f4086232B;
	@%p17 bra 	$L__BB1_21;
	setp.lt.f64 	%p18, %fd11, 0d0000000000000000;
	add.f64 	%fd79, %fd11, 0d7FF0000000000000;
	selp.f64 	%fd106, 0d0000000000000000, %fd79, %p18;
	setp.geu.f32 	%p19, %f3, 0f40874800;
	@%p19 bra 	$L__BB1_21;
	shr.u32 	%r165, %r21, 31;
	add.s32 	%r166, %r21, %r165;
	shr.s32 	%r167, %r166, 1;
	shl.b32 	%r168, %r167, 20;
	add.s32 	%r169, %r23, %r168;
	mov.b64 	%fd80, {%r22, %r169};
	sub.s32 	%r170, %r21, %r167;
	shl.b32 	%r171, %r170, 20;
	add.s32 	%r172, %r171, 1072693248;
	mov.b32 	%r173, 0;
	mov.b64 	%fd81, {%r173, %r172};
	mul.f64 	%fd106, %fd81, %fd80;
$L__BB1_21:
	cvt.rn.f32.f64 	%f20, %fd106;
	ld.global.v2.u32 	{%r174, %r175}, [%rd6];
	ld.global.v2.u32 	{%r176, %r177}, [%rd6+8];
	ld.global.v2.u32 	{%r178, %r179}, [%rd6+16];
	shr.u32 	%r180, %r175, 2;
	xor.b32  	%r181, %r180, %r175;
	shl.b32 	%r182, %r179, 4;
	shl.b32 	%r183, %r181, 1;
	xor.b32  	%r184, %r182, %r183;
	xor.b32  	%r185, %r184, %r179;
	xor.b32  	%r186, %r185, %r181;
	add.s32 	%r187, %r174, 362437;
	add.s32 	%r188, %r186, %r187;
	cvt.rn.f32.u32 	%f21, %r188;
	fma.rn.f32 	%f22, %f21, 0f2F800000, 0f2F000000;
	st.global.v2.u32 	[%rd6], {%r187, %r176};
	st.global.v2.u32 	[%rd6+8], {%r177, %r178};
	st.global.v2.u32 	[%rd6+16], {%r179, %r186};
	setp.geu.f32 	%p20, %f22, %f20;
	@%p20 bra 	$L__BB1_23;
	ld.global.u8 	%rs32, [%rd5];
	setp.eq.s16 	%p21, %rs32, 0;
	selp.u16 	%rs33, 1, 0, %p21;
	st.global.u8 	[%rd5], %rs33;
$L__BB1_23:
	setp.ne.s32 	%p22, %r9, 1;
	bar.sync 	0;
	@%p22 bra 	$L__BB1_29;
	ld.global.u8 	%rs34, [%rd5];
	ld.global.u8 	%rs35, [%rd5+1];
	xor.b16  	%rs36, %rs35, %rs34;
	ld.global.u8 	%rs37, [%rd5+-1];
	xor.b16  	%rs38, %rs37, %rs34;
	ld.global.u8 	%rs39, [%rd5+258];
	xor.b16  	%rs40, %rs39, %rs34;
	ld.global.u8 	%rs41, [%rd5+-258];
	xor.b16  	%rs42, %rs41, %rs34;
	cvt.u32.u16 	%r189, %rs36;
	cvt.s32.s8 	%r190, %r189;
	cvt.u32.u16 	%r191, %rs38;
	cvt.s32.s8 	%r192, %r191;
	add.s32 	%r193, %r192, %r190;
	cvt.u32.u16 	%r194, %rs40;
	cvt.s32.s8 	%r195, %r194;
	add.s32 	%r196, %r193, %r195;
	cvt.u32.u16 	%r197, %rs42;
	cvt.s32.s8 	%r198, %r197;
	add.s32 	%r199, %r196, %r198;
	shl.b32 	%r200, %r199, 2;
	sub.s32 	%r201, 8, %r200;
	cvt.rn.f32.s32 	%f23, %r201;
	neg.f32 	%f24, %f23;
	cvt.f64.f32 	%fd82, %f24;
	div.rn.f64 	%fd16, %fd82, %fd21;
	fma.rn.f64 	%fd83, %fd16, 0d3FF71547652B82FE, 0d4338000000000000;
	{
	.reg .b32 %temp; 
	mov.b64 	{%r24, %temp}, %fd83;
	}
	mov.f64 	%fd84, 0dC338000000000000;
	add.rn.f64 	%fd85, %fd83, %fd84;
	fma.rn.f64 	%fd86, %fd85, 0dBFE62E42FEFA39EF, %fd16;
	fma.rn.f64 	%fd87, %fd85, 0dBC7ABC9E3B39803F, %fd86;
	fma.rn.f64 	%fd88, %fd87, 0d3E5ADE1569CE2BDF, 0d3E928AF3FCA213EA;
	fma.rn.f64 	%fd89, %fd88, %fd87, 0d3EC71DEE62401315;
	fma.rn.f64 	%fd90, %fd89, %fd87, 0d3EFA01997C89EB71;
	fma.rn.f64 	%fd91, %fd90, %fd87, 0d3F2A01A014761F65;
	fma.rn.f64 	%fd92, %fd91, %fd87, 0d3F56C16C1852B7AF;
	fma.rn.f64 	%fd93, %fd92, %fd87, 0d3F81111111122322;
	fma.rn.f64 	%fd94, %fd93, %fd87, 0d3FA55555555502A1;
	fma.rn.f64 	%fd95, %fd94, %fd87, 0d3FC5555555555511;
	fma.rn.f64 	%fd96, %fd95, %fd87, 0d3FE000000000000B;
	fma.rn.f64 	%fd97, %fd96, %fd87, 0d3FF0000000000000;
	fma.rn.f64 	%fd98, %fd97, %fd87, 0d3FF0000000000000;
	{
	.reg .b32 %temp; 
	mov.b64 	{%r25, %temp}, %fd98;
	}
	{
	.reg .b32 %temp; 
	mov.b64 	{%temp, %r26}, %fd98;
	}
	shl.b32 	%r202, %r24, 20;
	add.s32 	%r203, %r202, %r26;
	mov.b64 	%fd107, {%r25, %r203};
	{
	.reg .b32 %temp; 
	mov.b64 	{%temp, %r204}, %fd16;
	}
	mov.b32 	%f25, %r204;
	abs.f32 	%f4, %f25;
	setp.lt.f32 	%p23, %f4, 0f4086232B;
	@%p23 bra 	$L__BB1_27;
	setp.lt.f64 	%p24, %fd16, 0d0000000000000000;
	add.f64 	%fd99, %fd16, 0d7FF0000000000000;
	selp.f64 	%fd107, 0d0000000000000000, %fd99, %p24;
	setp.geu.f32 	%p25, %f4, 0f40874800;
	@%p25 bra 	$L__BB1_27;
	shr.u32 	%r205, %r24, 31;
	add.s32 	%r206, %r24, %r205;
	shr.s32 	%r207, %r206, 1;
	shl.b32 	%r208, %r207, 20;
	add.s32 	%r209, %r26, %r208;
	mov.b64 	%fd100, {%r25, %r209};
	sub.s32 	%r210, %r24, %r207;
	shl.b32 	%r211, %r210, 20;
	add.s32 	%r212, %r211, 1072693248;
	mov.b32 	%r213, 0;
	mov.b64 	%fd101, {%r213, %r212};
	mul.f64 	%fd107, %fd101, %fd100;
$L__BB1_27:
	cvt.rn.f32.f64 	%f26, %fd107;
	ld.global.v2.u32 	{%r214, %r215}, [%rd6];
	ld.global.v2.u32 	{%r216, %r217}, [%rd6+8];
	ld.global.v2.u32 	{%r218, %r219}, [%rd6+16];
	shr.u32 	%r220, %r215, 2;
	xor.b32  	%r221, %r220, %r215;
	shl.b32 	%r222, %r219, 4;
	shl.b32 	%r223, %r221, 1;
	xor.b32  	%r224, %r222, %r223;
	xor.b32  	%r225, %r224, %r219;
	xor.b32  	%r226, %r225, %r221;
	add.s32 	%r227, %r214, 362437;
	add.s32 	%r228, %r226, %r227;
	cvt.rn.f32.u32 	%f27, %r228;
	fma.rn.f32 	%f28, %f27, 0f2F800000, 0f2F000000;
	st.global.v2.u32 	[%rd6], {%r227, %r216};
	st.global.v2.u32 	[%rd6+8], {%r217, %r218};
	st.global.v2.u32 	[%rd6+16], {%r219, %r226};
	setp.geu.f32 	%p26, %f28, %f26;
	@%p26 bra 	$L__BB1_29;
	ld.global.u8 	%rs43, [%rd5];
	setp.eq.s16 	%p27, %rs43, 0;
	selp.u16 	%rs44, 1, 0, %p27;
	st.global.u8 	[%rd5], %rs44;
$L__BB1_29:
	bar.sync 	0;
	rem.s32 	%r229, %r234, %r32;
	setp.ne.s32 	%p28, %r229, 0;
	@%p28 bra 	$L__BB1_32;
	ld.param.u64 	%rd22, [_Z24dev_measure_cycle_kernel12measure_planPcP17curandStateXORWOWP6avg_trPfd_param_4];
	setp.ne.s32 	%p29, %r7, 0;
	ld.global.s8 	%rs45, [%rd5];
	cvt.rn.f64.s16 	%fd102, %rs45;
	fma.rn.f64 	%fd103, %fd102, 0d4000000000000000, 0dBFF0000000000000;
	cvt.rn.f32.f64 	%f29, %fd103;
	cvta.to.global.u64 	%rd7, %rd22;
	atom.global.add.f32 	%f30, [%rd7], %f29;
	bar.sync 	0;
	@%p29 bra 	$L__BB1_32;
	ld.param.u64 	%rd21, [_Z24dev_measure_cycle_kernel12measure_planPcP17curandStateXORWOWP6avg_trPfd_param_3];
	ld.global.f32 	%f31, [%rd7];
	mul.f32 	%f32, %f31, 0f37800000;
	st.global.f32 	[%rd7], %f32;
	cvta.to.global.u64 	%rd18, %rd21;
	ld.global.f32 	%f33, [%rd18];
	add.f32 	%f34, %f32, %f33;
	st.global.f32 	[%rd18], %f34;
	ld.global.f32 	%f35, [%rd18+4];
	fma.rn.f32 	%f36, %f32, %f32, %f35;
	st.global.f32 	[%rd18+4], %f36;
	mov.b32 	%r230, 0;
	st.global.u32 	[%rd7], %r230;
$L__BB1_32:
	add.s32 	%r234, %r234, 1;
	add.s32 	%r233, %r233, 1;
	setp.ne.s32 	%p30, %r233, 0;
	@%p30 bra 	$L__BB1_17;
$L__BB1_33:
	ret;

}


// ===== COMPILED SASS (sm_100) =====

	.target	sm_100

	.elftype	@"ET_EXEC"


//--------------------- .note.nv.tkinfo           --------------------------
	.section	.note.nv.tkinfo,"",@"SHT_NOTE"
	.sectionflags	@"SHF_NOTE_NV_TKINFO"
	.tkinfo
        /*0018*/ 	.word	0x00000002
        /*0030*/ 	.string	""
        /*0030*/ 	.string	"ptxas"
        /*0030*/ 	.string	"Cuda compilation tools, release 13.0, V13.0.88"
        /*0030*/ 	.string	"Build cuda_13.0.r13.0/compiler.36424714_0"
        /*0030*/ 	.string	"-arch sm_100 -m 64 "



//--------------------- .note.nv.cuinfo           --------------------------
	.section	.note.nv.cuinfo,"",@"SHT_NOTE"
	.sectionflags	@"SHF_NOTE_NV_CUINFO"
        /*0018*/ 	.short	0x0002
        /*001a*/ 	.short	0x0064
        /*001c*/ 	.short	0x0082
	.zero		2


//--------------------- .nv.info                  --------------------------
	.section	.nv.info,"",@"SHT_CUDA_INFO"
	.align	4


	//----- nvinfo : EIATTR_REGCOUNT
	.align		4
        /*0000*/ 	.byte	0x04, 0x2f
        /*0002*/ 	.short	(.L_10 - .L_9)
	.align		4
.L_9:
        /*0004*/ 	.word	index@(_Z7initRNGP17curandStateXORWOWj)
        /*0008*/ 	.word	0x0000001f


	//----- nvinfo : EIATTR_FRAME_SIZE
	.align		4
.L_10:
        /*000c*/ 	.byte	0x04, 0x11
        /*000e*/ 	.short	(.L_12 - .L_11)
	.align		4
.L_11:
        /*0010*/ 	.word	index@(_Z7initRNGP17curandStateXORWOWj)
        /*0014*/ 	.word	0x00000000


	//----- nvinfo : EIATTR_REGCOUNT
	.align		4
.L_12:
        /*0018*/ 	.byte	0x04, 0x2f
        /*001a*/ 	.short	(.L_14 - .L_13)
	.align		4
.L_13:
        /*001c*/ 	.word	index@(_Z24dev_measure_cycle_kernel12measure_planPcP17curandStateXORWOWP6avg_trPfd)
        /*0020*/ 	.word	0x00000024


	//----- nvinfo : EIATTR_FRAME_SIZE
	.align		4
.L_14:
        /*0024*/ 	.byte	0x04, 0x11
        /*0026*/ 	.short	(.L_16 - .L_15)
	.align		4
.L_15:
        /*0028*/ 	.word	index@($__internal_0_$__cuda_sm20_div_rn_f64_full)
        /*002c*/ 	.word	0x00000000


	//----- nvinfo : EIATTR_FRAME_SIZE
	.align		4
.L_16:
        /*0030*/ 	.byte	0x04, 0x11
        /*0032*/ 	.short	(.L_18 - .L_17)
	.align		4
.L_17:
        /*0034*/ 	.word	index@(_Z24dev_measure_cycle_kernel12measure_planPcP17curandStateXORWOWP6avg_trPfd)
        /*0038*/ 	.word	0x00000000


	//----- nvinfo : EIATTR_MIN_STACK_SIZE
	.align		4
.L_18:
        /*003c*/ 	.byte	0x04, 0x12
        /*003e*/ 	.short	(.L_20 - .L_19)
	.align		4
.L_19:
        /*0040*/ 	.word	index@(_Z24dev_measure_cycle_kernel12measure_planPcP17curandStateXORWOWP6avg_trPfd)
        /*0044*/ 	.word	0x00000000


	//----- nvinfo : EIATTR_MIN_STACK_SIZE
	.align		4
.L_20:
        /*0048*/ 	.byte	0x04, 0x12
        /*004a*/ 	.short	(.L_22 - .L_21)
	.align		4
.L_21:
        /*004c*/ 	.word	index@(_Z7initRNGP17curandStateXORWOWj)
        /*0050*/ 	.word	0x00000000
.L_22:


//--------------------- .nv.compat                --------------------------
	.section	.nv.compat,"",@"SHT_CUDA_COMPAT_INFO"
	.align	4
        /*0000*/ 	.byte	0x02, 0x09, 0x00, 0x00, 0x02, 0x02, 0x01, 0x00, 0x02, 0x05, 0x05, 0x00, 0x03, 0x07, 0x01, 0x01
        /*0010*/ 	.byte	0x02, 0x03, 0x00, 0x00, 0x02, 0x06, 0x01, 0x00, 0x04, 0x0b, 0x08, 0x00, 0x01, 0x00, 0x00, 0x00
        /*0020*/ 	.byte	0x00, 0x00, 0x00, 0x00


//--------------------- .nv.info._Z24dev_measure_cycle_kernel12measure_planPcP17curandStateXORWOWP6avg_trPfd --------------------------
	.section	.nv.info._Z24dev_measure_cycle_kernel12measure_planPcP17curandStateXORWOWP6avg_trPfd,"",@"SHT_CUDA_INFO"
	.sectionflags	@""
	.align	4


	//----- nvinfo : EIATTR_CUDA_API_VERSION
	.align		4
        /*0000*/ 	.byte	0x04, 0x37
        /*0002*/ 	.short	(.L_24 - .L_23)
.L_23:
        /*0004*/ 	.word	0x00000082


	//----- nvinfo : EIATTR_KPARAM_INFO
	.align		4
.L_24:
        /*0008*/ 	.byte	0x04, 0x17
        /*000a*/ 	.short	(.L_26 - .L_25)
.L_25:
        /*000c*/ 	.word	0x00000000
        /*0010*/ 	.short	0x0005
        /*0012*/ 	.short	0x0030
        /*0014*/ 	.byte	0x00, 0xf0, 0x21, 0x00


	//----- nvinfo : EIATTR_KPARAM_INFO
	.align		4
.L_26:
        /*0018*/ 	.byte	0x04, 0x17
        /*001a*/ 	.short	(.L_28 - .L_27)
.L_27:
        /*001c*/ 	.word	0x00000000
        /*0020*/ 	.short	0x0004
        /*0022*/ 	.short	0x0028
        /*0024*/ 	.byte	0x00, 0xf5, 0x21, 0x00


	//----- nvinfo : EIATTR_KPARAM_INFO
	.align		4
.L_28:
        /*0028*/ 	.byte	0x04, 0x17
        /*002a*/ 	.short	(.L_30 - .L_29)
.L_29:
        /*002c*/ 	.word	0x00000000
        /*0030*/ 	.short	0x0003
        /*0032*/ 	.short	0x0020
        /*0034*/ 	.byte	0x00, 0xf5, 0x21, 0x00


	//----- nvinfo : EIATTR_KPARAM_INFO
	.align		4
.L_30:
        /*0038*/ 	.byte	0x04, 0x17
        /*003a*/ 	.short	(.L_32 - .L_31)
.L_31:
        /*003c*/ 	.word	0x00000000
        /*0040*/ 	.short	0x0002
        /*0042*/ 	.short	0x0018
        /*0044*/ 	.byte	0x00, 0xf5, 0x21, 0x00


	//----- nvinfo : EIATTR_KPARAM_INFO
	.align		4
.L_32:
        /*0048*/ 	.byte	0x04, 0x17
        /*004a*/ 	.short	(.L_34 - .L_33)
.L_33:
        /*004c*/ 	.word	0x00000000
        /*0050*/ 	.short	0x0001
        /*0052*/ 	.short	0x0010
        /*0054*/ 	.byte	0x00, 0xf5, 0x21, 0x00


	//----- nvinfo : EIATTR_KPARAM_INFO
	.align		4
.L_34:
        /*0058*/ 	.byte	0x04, 0x17
        /*005a*/ 	.short	(.L_36 - .L_35)
.L_35:
        /*005c*/ 	.word	0x00000000
        /*0060*/ 	.short	0x0000
        /*0062*/ 	.short	0x0000
        /*0064*/ 	.byte	0x00, 0xf0, 0x41, 0x00


	//----- nvinfo : EIATTR_SPARSE_MMA_MASK
	.align		4
.L_36:
        /*0068*/ 	.byte	0x03, 0x50
        /*006a*/ 	.short	0x0000


	//----- nvinfo : EIATTR_MAXREG_COUNT
	.align		4
        /*006c*/ 	.byte	0x03, 0x1b
        /*006e*/ 	.short	0x00ff


	//----- nvinfo : EIATTR_NUM_BARRIERS
	.align		4
        /*0070*/ 	.byte	0x02, 0x4c
        /*0072*/ 	.byte	0x01
	.zero		1


	//----- nvinfo : EIATTR_MERCURY_ISA_VERSION
	.align		4
        /*0074*/ 	.byte	0x03, 0x5f
        /*0076*/ 	.short	0x0101


	//----- nvinfo : EIATTR_VRC_CTA_INIT_COUNT
	.align		4
        /*0078*/ 	.byte	0x02, 0x4a
	.zero		1
	.zero		1


	//----- nvinfo : EIATTR_EXIT_INSTR_OFFSETS
	.align		4
        /*007c*/ 	.byte	0x04, 0x1c
        /*007e*/ 	.short	(.L_38 - .L_37)


	//   ....[0]....
.L_37:
        /*0080*/ 	.word	0x000012e0


	//   ....[1]....
        /*0084*/ 	.word	0x000027f0


	//----- nvinfo : EIATTR_CRS_STACK_SIZE
	.align		4
.L_38:
        /*0088*/ 	.byte	0x04, 0x1e
        /*008a*/ 	.short	(.L_40 - .L_39)
.L_39:
        /*008c*/ 	.word	0x00000000


	//----- nvinfo : EIATTR_CBANK_PARAM_SIZE
	.align		4
.L_40:
        /*0090*/ 	.byte	0x03, 0x19
        /*0092*/ 	.short	0x0038


	//----- nvinfo : EIATTR_PARAM_CBANK
	.align		4
        /*0094*/ 	.byte	0x04, 0x0a
        /*0096*/ 	.short	(.L_42 - .L_41)
	.align		4
.L_41:
        /*0098*/ 	.word	index@(.nv.constant0._Z24dev_measure_cycle_kernel12measure_planPcP17curandStateXORWOWP6avg_trPfd)
        /*009c*/ 	.short	0x0380
        /*009e*/ 	.short	0x0038


	//----- nvinfo : EIATTR_SW_WAR
	.align		4
.L_42:
        /*00a0*/ 	.byte	0x04, 0x36
        /*00a2*/ 	.short	(.L_44 - .L_43)
.L_43:
        /*00a4*/ 	.word	0x00000008
.L_44:


//--------------------- .nv.info._Z7initRNGP17curandStateXORWOWj --------------------------
	.section	.nv.info._Z7initRNGP17curandStateXORWOWj,"",@"SHT_CUDA_INFO"
	.sectionflags	@""
	.align	4


	//----- nvinfo : EIATTR_CUDA_API_VERSION
	.align		4
        /*0000*/ 	.byte	0x04, 0x37
        /*0002*/ 	.short	(.L_46 - .L_45)
.L_45:
        /*0004*/ 	.word	0x00000082


	//----- nvinfo : EIATTR_KPARAM_INFO
	.align		4
.L_46:
        /*0008*/ 	.byte	0x04, 0x17
        /*000a*/ 	.short	(.L_48 - .L_47)
.L_47:
        /*000c*/ 	.word	0x00000000
        /*0010*/ 	.short	0x0001
        /*0012*/ 	.short	0x0008
        /*0014*/ 	.byte	0x00, 0xf0, 0x11, 0x00


	//----- nvinfo : EIATTR_KPARAM_INFO
	.align		4
.L_48:
        /*0018*/ 	.byte	0x04, 0x17
        /*001a*/ 	.short	(.L_50 - .L_49)
.L_49:
        /*001c*/ 	.word	0x00000000
        /*0020*/ 	.short	0x0000
        /*0022*/ 	.short	0x0000
        /*0024*/ 	.byte	0x00, 0xf5, 0x21, 0x00


	//----- nvinfo : EIATTR_SPARSE_MMA_MASK
	.align		4
.L_50:
        /*0028*/ 	.byte	0x03, 0x50
        /*002a*/ 	.short	0x0000


	//----- nvinfo : EIATTR_MAXREG_COUNT
	.align		4
        /*002c*/ 	.byte	0x03, 0x1b
        /*002e*/ 	.short	0x00ff


	//----- nvinfo : EIATTR_MERCURY_ISA_VERSION
	.align		4
        /*0030*/ 	.byte	0x03, 0x5f
        /*0032*/ 	.short	0x0101


	//----- nvinfo : EIATTR_VRC_CTA_INIT_COUNT
	.align		4
        /*0034*/ 	.byte	0x02, 0x4a
	.zero		1
	.zero		1


	//----- nvinfo : EIATTR_EXIT_INSTR_OFFSETS
	.align		4
        /*0038*/ 	.byte	0x04, 0x1c
        /*003a*/ 	.short	(.L_52 - .L_51)


	//   ....[0]....
.L_51:
        /*003c*/ 	.word	0x00000f10


	//----- nvinfo : EIATTR_CRS_STACK_SIZE
	.align		4
.L_52:
        /*0040*/ 	.byte	0x04, 0x1e
        /*0042*/ 	.short	(.L_54 - .L_53)
.L_53:
        /*0044*/ 	.word	0x00000000


	//----- nvinfo : EIATTR_CBANK_PARAM_SIZE
	.align		4
.L_54:
        /*0048*/ 	.byte	0x03, 0x19
        /*004a*/ 	.short	0x000c


	//----- nvinfo : EIATTR_PARAM_CBANK
	.align		4
        /*004c*/ 	.byte	0x04, 0x0a
        /*004e*/ 	.short	(.L_56 - .L_55)
	.align		4
.L_55:
        /*0050*/ 	.word	index@(.nv.constant0._Z7initRNGP17curandStateXORWOWj)
        /*0054*/ 	.short	0x0380
        /*0056*/ 	.short	0x000c


	//----- nvinfo : EIATTR_SW_WAR
	.align		4
.L_56:
        /*0058*/ 	.byte	0x04, 0x36
        /*005a*/ 	.short	(.L_58 - .L_57)
.L_57:
        /*005c*/ 	.word	0x00000008
.L_58:


//--------------------- .nv.callgraph             --------------------------
	.section	.nv.callgraph,"",@"SHT_CUDA_CALLGRAPH"
	.align	4
	.sectionentsize	8
	.align		4
        /*0000*/ 	.word	0x00000000
	.align		4
        /*0004*/ 	.word	0xffffffff
	.align		4
        /*0008*/ 	.word	0x00000000
	.align		4
        /*000c*/ 	.word	0xfffffffe
	.align		4
        /*0010*/ 	.word	0x00000000
	.align		4
        /*0014*/ 	.word	0xfffffffd
	.align		4
        /*0018*/ 	.word	0x00000000
	.align		4
        /*001c*/ 	.word	0xfffffffc


//--------------------- .nv.constant4             --------------------------
	.section	.nv.constant4,"a",@progbits
	.align	8
	.align		8
.nv.constant4:
        /*0000*/ 	.dword	precalc_xorwow_matrix
	.align		8
        /*0008*/ 	.dword	precalc_xorwow_offset_matrix
	.align		8
        /*0010*/ 	.dword	mrg32k3aM1
	.align		8
        /*0018*/ 	.dword	mrg32k3aM2
	.align		8
        /*0020*/ 	.dword	mrg32k3aM1SubSeq
	.align		8
        /*0028*/ 	.dword	mrg32k3aM2SubSeq
	.align		8
        /*0030*/ 	.dword	mrg32k3aM1Seq
	.align		8
        /*0038*/ 	.dword	mrg32k3aM2Seq


//--------------------- .nv.constant3             --------------------------
	.section	.nv.constant3,"a",@progbits
	.align	8
.nv.constant3:
	.type		__cr_lgamma_table,@object
	.size		__cr_lgamma_table,(.L_8 - __cr_lgamma_table)
__cr_lgamma_table:
        /*0000*/ 	.byte	0x00, 0x00, 0x00, 0x00, 0x00, 0x00, 0x00, 0x00, 0x00, 0x00, 0x00, 0x00, 0x00, 0x00, 0x00, 0x00
        /*0010*/ 	.byte	0xef, 0x39, 0xfa, 0xfe, 0x42, 0x2e, 0xe6, 0x3f, 0x02, 0x20, 0x2a, 0xfa, 0x0b, 0xab, 0xfc, 0x3f
        /*0020*/ 	.byte	0xf9, 0x2c, 0x92, 0x7c, 0xa7, 0x6c, 0x09, 0x40, 0xc9, 0x79, 0x44, 0x3c, 0x64, 0x26, 0x13, 0x40
        /*0030*/ 	.byte	0xca, 0x01, 0xcf, 0x3a, 0x27, 0x51, 0x1a, 0x40, 0x30, 0xcc, 0x2d, 0xf3, 0xe1, 0x0c, 0x21, 0x40
        /*0040*/ 	.byte	0x0d, 0xb7, 0xfc, 0x82, 0x8e, 0x35, 0x25, 0x40
.L_8:


//--------------------- .text._Z24dev_measure_cycle_kernel12measure_planPcP17curandStateXORWOWP6avg_trPfd --------------------------
	.section	.text._Z24dev_measure_cycle_kernel12measure_planPcP17curandStateXORWOWP6avg_trPfd,"ax",@progbits
	.align	128
        .global         _Z24dev_measure_cycle_kernel12measure_planPcP17curandStateXORWOWP6avg_trPfd
        .type           _Z24dev_measure_cycle_kernel12measure_planPcP17curandStateXORWOWP6avg_trPfd,@function
        .size           _Z24dev_measure_cycle_kernel12measure_planPcP17curandStateXORWOWP6avg_trPfd,(.L_x_44 - _Z24dev_measure_cycle_kernel12measure_planPcP17curandStateXORWOWP6avg_trPfd)
        .other          _Z24dev_measure_cycle_kernel12measure_planPcP17curandStateXORWOWP6avg_trPfd,@"STO_CUDA_ENTRY STV_DEFAULT"
_Z24dev_measure_cycle_kernel12measure_planPcP17curandStateXORWOWP6avg_trPfd:
.text._Z24dev_measure_cycle_kernel12measure_planPcP17curandStateXORWOWP6avg_trPfd:
[----:B------:R-:W-:Y:S01]  /*0000*/  LDC R1, c[0x0][0x37c] ;  /* 0x0000df00ff017b82 */ /* 0x000fe20000000800 */
[----:B------:R-:W0:Y:S07]  /*0010*/  LDCU UR4, c[0x0][0x388] ;  /* 0x00007100ff0477ac */ /* 0x000e2e0008000800 */
[----:B------:R-:W1:Y:S01]  /*0020*/  LDC R19, c[0x0][0x3b4] ;  /* 0x0000ed00ff137b82 */ /* 0x000e620000000800 */
[----:B------:R-:W-:Y:S01]  /*0030*/  IMAD.MOV.U32 R8, RZ, RZ, RZ ;  /* 0x000000ffff087224 */ /* 0x000fe200078e00ff */
[----:B------:R-:W2:Y:S01]  /*0040*/  LDCU.64 UR6, c[0x0][0x358] ;  /* 0x00006b00ff0677ac */ /* 0x000ea20008000a00 */
[----:B------:R-:W3:Y:S01]  /*0050*/  LDCU UR5, c[0x0][0x3b0] ;  /* 0x00007600ff0577ac */ /* 0x000ee20008000800 */
[----:B0-----:R-:W-:-:S09]  /*0060*/  UISETP.GE.AND UP0, UPT, UR4, 0x1, UPT ;  /* 0x000000010400788c */ /* 0x001fd2000bf06270 */
[----:B--2---:R-:W-:Y:S05]  /*0070*/  BRA.U !UP0, `(.L_x_0) ;  /* 0x0000001108907547 */ /* 0x004fea000b800000 */
[----:B------:R-:W0:Y:S01]  /*0080*/  S2R R0, SR_TID.X ;  /* 0x0000000000007919 */ /* 0x000e220000002100 */
[----:B------:R-:W0:Y:S01]  /*0090*/  LDC R3, c[0x0][0x360] ;  /* 0x0000d800ff037b82 */ /* 0x000e220000000800 */
[----:B------:R-:W2:Y:S01]  /*00a0*/  LDCU UR10, c[0x0][0x3b4] ;  /* 0x00007680ff0a77ac */ /* 0x000ea20008000800 */
[----:B------:R-:W4:Y:S01]  /*00b0*/  S2R R2, SR_TID.Y ;  /* 0x0000000000027919 */ /* 0x000f220000002200 */
[----:B------:R-:W-:-:S05]  /*00c0*/  UIADD3 UR4, UPT, UPT, -UR4, URZ, URZ ;  /* 0x000000ff04047290 */ /* 0x000fca000fffe1ff */
[----:B------:R-:W0:Y:S08]  /*00d0*/  S2UR UR8, SR_CTAID.X ;  /* 0x00000000000879c3 */ /* 0x000e300000002500 */
[----:B------:R-:W4:Y:S08]  /*00e0*/  S2UR UR9, SR_CTAID.Y ;  /* 0x00000000000979c3 */ /* 0x000f300000002600 */
[----:B------:R-:W4:Y:S01]  /*00f0*/  LDC R5, c[0x0][0x364] ;  /* 0x0000d900ff057b82 */ /* 0x000f220000000800 */
[----:B0-----:R-:W-:-:S07]  /*0100*/  IMAD R0, R3, UR8, R0 ;  /* 0x0000000803007c24 */ /* 0x001fce000f8e0200 */
[----:B------:R-:W0:Y:S01]  /*0110*/  LDC.64 R6, c[0x0][0x3b0] ;  /* 0x0000ec00ff067b82 */ /* 0x000e220000000a00 */
[----:B------:R-:W-:Y:S02]  /*0120*/  VIADD R0, R0, 0x1 ;  /* 0x0000000100007836 */ /* 0x000fe40000000000 */
[----:B----4-:R-:W-:Y:S01]  /*0130*/  IMAD R2, R5, UR9, R2 ;  /* 0x0000000905027c24 */ /* 0x010fe2000f8e0202 */
[----:B------:R-:W4:Y:S04]  /*0140*/  LDCU.64 UR8, c[0x0][0x390] ;  /* 0x00007200ff0877ac */ /* 0x000f280008000a00 */
[----:B------:R-:W5:Y:S01]  /*0150*/  LDC.64 R4, c[0x0][0x398] ;  /* 0x0000e600ff047b82 */ /* 0x000f620000000a00 */
[----:B------:R-:W-:-:S04]  /*0160*/  VIADD R9, R2, 0x1 ;  /* 0x0000000102097836 */ /* 0x000fc80000000000 */
[C---:B------:R-:W-:Y:S01]  /*0170*/  IMAD R11, R9.reuse, 0x100, R0 ;  /* 0x00000100090b7824 */ /* 0x040fe200078e0200 */
[----:B------:R-:W-:-:S03]  /*0180*/  LOP3.LUT R9, R9, 0x1, RZ, 0xc0, !PT ;  /* 0x0000000109097812 */ /* 0x000fc600078ec0ff */
[----:B------:R-:W-:Y:S02]  /*0190*/  IMAD R3, R2, -0xff, R11 ;  /* 0xffffff0102037824 */ /* 0x000fe400078e020b */
[----:B------:R-:W-:Y:S02]  /*01a0*/  IMAD.IADD R8, R0, 0x1, R9 ;  /* 0x0000000100087824 */ /* 0x000fe400078e0209 */
[----:B------:R-:W-:-:S03]  /*01b0*/  VIADD R3, R3, 0xffffff01 ;  /* 0xffffff0103037836 */ /* 0x000fc60000000000 */
[----:B------:R-:W-:Y:S01]  /*01c0*/  LOP3.LUT R8, R8, 0x80000001, RZ, 0xc0, !PT ;  /* 0x8000000108087812 */ /* 0x000fe200078ec0ff */
[----:B------:R-:W-:-:S04]  /*01d0*/  IMAD R2, R2, 0x101, R3 ;  /* 0x0000010102027824 */ /* 0x000fc800078e0203 */
[----:B------:R-:W-:Y:S02]  /*01e0*/  VIADD R2, R2, 0x101 ;  /* 0x0000010102027836 */ /* 0x000fe40000000000 */
[----:B-----5:R-:W-:-:S03]  /*01f0*/  IMAD.WIDE.U32 R4, R11, 0x30, R4 ;  /* 0x000000300b047825 */ /* 0x020fc600078e0004 */
[----:B----4-:R-:W-:-:S04]  /*0200*/  IADD3 R10, P0, PT, R2, UR8, RZ ;  /* 0x00000008020a7c10 */ /* 0x010fc8000ff1e0ff */
[----:B0-2---:R-:W-:-:S09]  /*0210*/  LEA.HI.X.SX32 R11, R2, UR9, 0x1, P0 ;  /* 0x00000009020b7c11 */ /* 0x005fd200080f0eff */
.L_x_13:
[----:B------:R-:W-:Y:S01]  /*0220*/  LOP3.LUT P0, RZ, R3, 0x1, RZ, 0xc0, !PT ;  /* 0x0000000103ff7812 */ /* 0x000fe2000780c0ff */
[----:B------:R-:W-:Y:S01]  /*0230*/  UIADD3 UR4, UPT, UPT, UR4, 0x1, URZ ;  /* 0x0000000104047890 */ /* 0x000fe2000fffe0ff */
[----:B------:R-:W-:Y:S03]  /*0240*/  BSSY.RECONVERGENT B0, `(.L_x_1) ;  /* 0x0000081000007945 */ /* 0x000fe60003800200 */
[----:B------:R-:W-:-:S08]  /*0250*/  UISETP.NE.AND UP0, UPT, UR4, URZ, UPT ;  /* 0x000000ff0400728c */ /* 0x000fd0000bf05270 */
[----:B0-2---:R-:W-:Y:S05]  /*0260*/  @P0 BRA `(.L_x_2) ;  /* 0x0000000400f80947 */ /* 0x005fea0003800000 */
[----:B------:R-:W2:Y:S04]  /*0270*/  LDG.E.U8 R0, desc[UR6][R10.64] ;  /* 0x000000060a007981 */ /* 0x000ea8000c1e1100 */
[----:B------:R-:W2:Y:S04]  /*0280*/  LDG.E.U8 R9, desc[UR6][R10.64+0x1] ;  /* 0x000001060a097981 */ /* 0x000ea8000c1e1100 */
[----:B------:R-:W4:Y:S04]  /*0290*/  LDG.E.U8 R15, desc[UR6][R10.64+-0x1] ;  /* 0xffffff060a0f7981 */ /* 0x000f28000c1e1100 */
[----:B------:R-:W5:Y:S04]  /*02a0*/  LDG.E.U8 R17, desc[UR6][R10.64+0x102] ;  /* 0x000102060a117981 */ /* 0x000f68000c1e1100 */
[----:B------:R-:W3:Y:S01]  /*02b0*/  LDG.E.U8 R21, desc[UR6][R10.64+-0x102] ;  /* 0xfffefe060a157981 */ /* 0x000ee2000c1e1100 */
[----:B------:R-:W0:Y:S01]  /*02c0*/  MUFU.RCP64H R13, UR10 ;  /* 0x0000000a000d7d08 */ /* 0x000e220008001800 */
[----:B------:R-:W-:Y:S01]  /*02d0*/  IMAD.MOV.U32 R12, RZ, RZ, 0x1 ;  /* 0x00000001ff0c7424 */ /* 0x000fe200078e00ff */
[----:B------:R-:W-:Y:S01]  /*02e0*/  BSSY.RECONVERGENT B1, `(.L_x_3) ;  /* 0x000001f000017945 */ /* 0x000fe20003800200 */
[----:B--2---:R-:W-:-:S02]  /*02f0*/  LOP3.LUT R9, R9, R0, RZ, 0x3c, !PT ;  /* 0x0000000009097212 */ /* 0x004fc400078e3cff */
[-C--:B----4-:R-:W-:Y:S02]  /*0300*/  LOP3.LUT R2, R15, R0.reuse, RZ, 0x3c, !PT ;  /* 0x000000000f027212 */ /* 0x090fe400078e3cff */
[----:B0-----:R-:W-:Y:S01]  /*0310*/  DFMA R14, R12, -R6, 1 ;  /* 0x3ff000000c0e742b */ /* 0x001fe20000000806 */
[-C--:B-----5:R-:W-:Y:S02]  /*0320*/  LOP3.LUT R17, R17, R0.reuse, RZ, 0x3c, !PT ;  /* 0x0000000011117212 */ /* 0x0a0fe400078e3cff */
[----:B---3--:R-:W-:-:S05]  /*0330*/  LOP3.LUT R21, R21, R0, RZ, 0x3c, !PT ;  /* 0x0000000015157212 */ /* 0x008fca00078e3cff */
[----:B------:R-:W-:Y:S01]  /*0340*/  DFMA R14, R14, R14, R14 ;  /* 0x0000000e0e0e722b */ /* 0x000fe2000000000e */
[----:B------:R-:W-:Y:S02]  /*0350*/  PRMT R0, R9, 0x8880, RZ ;  /* 0x0000888009007816 */ /* 0x000fe400000000ff */
[----:B------:R-:W-:Y:S02]  /*0360*/  PRMT R9, R2, 0x8880, RZ ;  /* 0x0000888002097816 */ /* 0x000fe400000000ff */
[----:B------:R-:W-:Y:S02]  /*0370*/  PRMT R2, R17, 0x8880, RZ ;  /* 0x0000888011027816 */ /* 0x000fe400000000ff */
[----:B------:R-:W-:Y:S01]  /*0380*/  PRMT R17, R21, 0x8880, RZ ;  /* 0x0000888015117816 */ /* 0x000fe200000000ff */
[----:B------:R-:W-:Y:S01]  /*0390*/  DFMA R14, R12, R14, R12 ;  /* 0x0000000e0c0e722b */ /* 0x000fe2000000000c */
[----:B------:R-:W-:Y:S01]  /*03a0*/  IADD3 R0, PT, PT, R2, R9, R0 ;  /* 0x0000000902007210 */ /* 0x000fe20007ffe000 */
[----:B------:R-:W-:-:S04]  /*03b0*/  IMAD.MOV.U32 R9, RZ, RZ, -0x4 ;  /* 0xfffffffcff097424 */ /* 0x000fc800078e00ff */
[----:B------:R-:W-:Y:S02]  /*03c0*/  IMAD.IADD R0, R0, 0x1, R17 ;  /* 0x0000000100007824 */ /* 0x000fe400078e0211 */
[----:B------:R-:W-:Y:S02]  /*03d0*/  DFMA R12, R14, -R6, 1 ;  /* 0x3ff000000e0c742b */ /* 0x000fe40000000806 */
[----:B------:R-:W-:-:S05]  /*03e0*/  IMAD R0, R0, R9, 0x8 ;  /* 0x0000000800007424 */ /* 0x000fca00078e0209 */
[----:B------:R-:W-:Y:S01]  /*03f0*/  I2FP.F32.S32 R0, R0 ;  /* 0x0000000000007245 */ /* 0x000fe20000201400 */
[----:B------:R-:W-:-:S03]  /*0400*/  DFMA R12, R14, R12, R14 ;  /* 0x0000000c0e0c722b */ /* 0x000fc6000000000e */
[----:B------:R-:W0:Y:S05]  /*0410*/  F2F.F64.F32 R20, -R0 ;  /* 0x8000000000147310 */ /* 0x000e2a0000201800 */
[----:B0-----:R-:W-:Y:S01]  /*0420*/  DMUL R14, R20, R12 ;  /* 0x0000000c140e7228 */ /* 0x001fe20000000000 */
[----:B------:R-:W-:-:S07]  /*0430*/  FSETP.GEU.AND P1, PT, |R21|, 6.5827683646048100446e-37, PT ;  /* 0x036000001500780b */ /* 0x000fce0003f2e200 */
[----:B------:R-:W-:-:S08]  /*0440*/  DFMA R16, R14, -R6, R20 ;  /* 0x800000060e10722b */ /* 0x000fd00000000014 */
[----:B------:R-:W-:-:S10]  /*0450*/  DFMA R12, R12, R16, R14 ;  /* 0x000000100c0c722b */ /* 0x000fd4000000000e */
[----:B------:R-:W-:-:S05]  /*0460*/  FFMA R2, RZ, UR10, R13 ;  /* 0x0000000aff027c23 */ /* 0x000fca000800000d */
[----:B------:R-:W-:-:S13]  /*0470*/  FSETP.GT.AND P0, PT, |R2|, 1.469367938527859385e-39, PT ;  /* 0x001000000200780b */ /* 0x000fda0003f04200 */
[----:B------:R-:W-:Y:S05]  /*0480*/  @P0 BRA P1, `(.L_x_4) ;  /* 0x0000000000100947 */ /* 0x000fea0000800000 */
[----:B------:R-:W-:-:S07]  /*0490*/  MOV R30, 0x4b0 ;  /* 0x000004b0001e7802 */ /* 0x000fce0000000f00 */
[----:B-1----:R-:W-:Y:S05]  /*04a0*/  CALL.REL.NOINC `($__internal_0_$__cuda_sm20_div_rn_f64_full) ;  /* 0x0000002000d47944 */ /* 0x002fea0003c00000 */
[----:B------:R-:W-:Y:S02]  /*04b0*/  IMAD.MOV.U32 R12, RZ, RZ, R16 ;  /* 0x000000ffff0c7224 */ /* 0x000fe400078e0010 */
[----:B------:R-:W-:-:S07]  /*04c0*/  IMAD.MOV.U32 R13, RZ, RZ, R17 ;  /* 0x000000ffff0d7224 */ /* 0x000fce00078e0011 */
.L_x_4:
[----:B------:R-:W-:Y:S05]  /*04d0*/  BSYNC.RECONVERGENT B1 ;  /* 0x0000000000017941 */ /* 0x000fea0003800200 */
.L_x_3:
[----:B------:R-:W2:Y:S04]  /*04e0*/  LDG.E.64 R22, desc[UR6][R4.64] ;  /* 0x0000000604167981 */ /* 0x000ea8000c1e1b00 */
[----:B------:R-:W3:Y:S04]  /*04f0*/  LDG.E.64 R14, desc[UR6][R4.64+0x10] ;  /* 0x00001006040e7981 */ /* 0x000ee8000c1e1b00 */
[----:B------:R-:W4:Y:S01]  /*0500*/  LDG.E.64 R20, desc[UR6][R4.64+0x8] ;  /* 0x0000080604147981 */ /* 0x000f22000c1e1b00 */
[----:B------:R-:W-:Y:S01]  /*0510*/  IMAD.MOV.U32 R16, RZ, RZ, 0x652b82fe ;  /* 0x652b82feff107424 */ /* 0x000fe200078e00ff */
[----:B------:R-:W-:Y:S01]  /*0520*/  UMOV UR8, 0xfefa39ef ;  /* 0xfefa39ef00087882 */ /* 0x000fe20000000000 */
[----:B------:R-:W-:Y:S01]  /*0530*/  IMAD.MOV.U32 R17, RZ, RZ, 0x3ff71547 ;  /* 0x3ff71547ff117424 */ /* 0x000fe200078e00ff */
[----:B------:R-:W-:Y:S01]  /*0540*/  UMOV UR9, 0x3fe62e42 ;  /* 0x3fe62e4200097882 */ /* 0x000fe20000000000 */
[----:B------:R-:W-:Y:S01]  /*0550*/  FSETP.GEU.AND P0, PT, |R13|, 4.1917929649353027344, PT ;  /* 0x4086232b0d00780b */ /* 0x000fe20003f0e200 */
[----:B------:R-:W-:Y:S03]  /*0560*/  BSSY.RECONVERGENT B1, `(.L_x_5) ;  /* 0x000003c000017945 */ /* 0x000fe60003800200 */
[----:B------:R-:W-:-:S08]  /*0570*/  DFMA R16, R12, R16, 6.75539944105574400000e+15 ;  /* 0x433800000c10742b */ /* 0x000fd00000000010 */
[----:B------:R-:W-:-:S08]  /*0580*/  DADD R24, R16, -6.75539944105574400000e+15 ;  /* 0xc338000010187429 */ /* 0x000fd00000000000 */
[----:B------:R-:W-:Y:S01]  /*0590*/  DFMA R26, R24, -UR8, R12 ;  /* 0x80000008181a7c2b */ /* 0x000fe2000800000c */
[----:B------:R-:W-:Y:S01]  /*05a0*/  UMOV UR8, 0x3b39803f ;  /* 0x3b39803f00087882 */ /* 0x000fe20000000000 */
[----:B------:R-:W-:-:S06]  /*05b0*/  UMOV UR9, 0x3c7abc9e ;  /* 0x3c7abc9e00097882 */ /* 0x000fcc0000000000 */
[----:B------:R-:W-:Y:S01]  /*05c0*/  DFMA R24, R24, -UR8, R26 ;  /* 0x8000000818187c2b */ /* 0x000fe2000800001a */
[----:B------:R-:W-:Y:S01]  /*05d0*/  UMOV UR8, 0x69ce2bdf ;  /* 0x69ce2bdf00087882 */ /* 0x000fe20000000000 */
[----:B------:R-:W-:Y:S01]  /*05e0*/  IMAD.MOV.U32 R26, RZ, RZ, -0x35dec16 ;  /* 0xfca213eaff1a7424 */ /* 0x000fe200078e00ff */
[----:B------:R-:W-:Y:S01]  /*05f0*/  UMOV UR9, 0x3e5ade15 ;  /* 0x3e5ade1500097882 */ /* 0x000fe20000000000 */
[----:B------:R-:W-:-:S06]  /*0600*/  IMAD.MOV.U32 R27, RZ, RZ, 0x3e928af3 ;  /* 0x3e928af3ff1b7424 */ /* 0x000fcc00078e00ff */
[----:B------:R-:W-:Y:S01]  /*0610*/  DFMA R26, R24, UR8, R26 ;  /* 0x00000008181a7c2b */ /* 0x000fe2000800001a */
[----:B------:R-:W-:Y:S01]  /*0620*/  UMOV UR8, 0x62401315 ;  /* 0x6240131500087882 */ /* 0x000fe20000000000 */
[----:B------:R-:W-:-:S06]  /*0630*/  UMOV UR9, 0x3ec71dee ;  /* 0x3ec71dee00097882 */ /* 0x000fcc0000000000 */
[----:B------:R-:W-:Y:S01]  /*0640*/  DFMA R26, R24, R26, UR8 ;  /* 0x00000008181a7e2b */ /* 0x000fe2000800001a */
        /* <DEDUP_REMOVED lines=20> */
[----:B------:R-:W-:-:S08]  /*0790*/  DFMA R26, R24, R26, UR8 ;  /* 0x00000008181a7e2b */ /* 0x000fd0000800001a */
[----:B------:R-:W-:-:S08]  /*07a0*/  DFMA R26, R24, R26, 1 ;  /* 0x3ff00000181a742b */ /* 0x000fd0000000001a */
[----:B------:R-:W-:-:S10]  /*07b0*/  DFMA R28, R24, R26, 1 ;  /* 0x3ff00000181c742b */ /* 0x000fd4000000001a */
[----:B------:R-:W-:Y:S02]  /*07c0*/  IMAD R27, R16, 0x100000, R29 ;  /* 0x00100000101b7824 */ /* 0x000fe400078e021d */
[----:B------:R-:W-:Y:S01]  /*07d0*/  IMAD.MOV.U32 R26, RZ, RZ, R28 ;  /* 0x000000ffff1a7224 */ /* 0x000fe200078e001c */
[----:B--2---:R-:W-:-:S04]  /*07e0*/  SHF.R.U32.HI R0, RZ, 0x2, R23 ;  /* 0x00000002ff007819 */ /* 0x004fc80000011617 */
[----:B------:R-:W-:Y:S01]  /*07f0*/  LOP3.LUT R0, R0, R23, RZ, 0x3c, !PT ;  /* 0x0000001700007212 */ /* 0x000fe200078e3cff */
[----:B---3--:R-:W-:Y:S02]  /*0800*/  IMAD.SHL.U32 R2, R15, 0x10, RZ ;  /* 0x000000100f027824 */ /* 0x008fe400078e00ff */
[----:B----4-:R-:W-:Y:S02]  /*0810*/  IMAD.MOV.U32 R24, RZ, RZ, R21 ;  /* 0x000000ffff187224 */ /* 0x010fe400078e0015 */
[----:B------:R-:W-:-:S05]  /*0820*/  IMAD.SHL.U32 R9, R0, 0x2, RZ ;  /* 0x0000000200097824 */ /* 0x000fca00078e00ff */
[----:B------:R-:W-:-:S04]  /*0830*/  LOP3.LUT R9, R15, R2, R9, 0x96, !PT ;  /* 0x000000020f097212 */ /* 0x000fc800078e9609 */
[----:B------:R-:W-:Y:S01]  /*0840*/  LOP3.LUT R23, R9, R0, RZ, 0x3c, !PT ;  /* 0x0000000009177212 */ /* 0x000fe200078e3cff */
[----:B------:R-:W-:Y:S06]  /*0850*/  @!P0 BRA `(.L_x_6) ;  /* 0x0000000000308947 */ /* 0x000fec0003800000 */
[----:B------:R-:W-:Y:S01]  /*0860*/  FSETP.GEU.AND P1, PT, |R13|, 4.2275390625, PT ;  /* 0x408748000d00780b */ /* 0x000fe20003f2e200 */
[C---:B------:R-:W-:Y:S02]  /*0870*/  DADD R26, R12.reuse, +INF ;  /* 0x7ff000000c1a7429 */ /* 0x040fe40000000000 */
[----:B------:R-:W-:-:S08]  /*0880*/  DSETP.GEU.AND P0, PT, R12, RZ, PT ;  /* 0x000000ff0c00722a */ /* 0x000fd00003f0e000 */
[----:B------:R-:W-:Y:S02]  /*0890*/  FSEL R26, R26, RZ, P0 ;  /* 0x000000ff1a1a7208 */ /* 0x000fe40000000000 */
[----:B------:R-:W-:Y:S02]  /*08a0*/  @!P1 LEA.HI R0, R16, R16, RZ, 0x1 ;  /* 0x0000001010009211 */ /* 0x000fe400078f08ff */
[----:B------:R-:W-:Y:S02]  /*08b0*/  FSEL R27, R27, RZ, P0 ;  /* 0x000000ff1b1b7208 */ /* 0x000fe40000000000 */
[----:B------:R-:W-:-:S05]  /*08c0*/  @!P1 SHF.R.S32.HI R9, RZ, 0x1, R0 ;  /* 0x00000001ff099819 */ /* 0x000fca0000011400 */
[----:B------:R-:W-:Y:S02]  /*08d0*/  @!P1 IMAD.IADD R12, R16, 0x1, -R9 ;  /* 0x00000001100c9824 */ /* 0x000fe400078e0a09 */
[----:B------:R-:W-:-:S03]  /*08e0*/  @!P1 IMAD R29, R9, 0x100000, R29 ;  /* 0x00100000091d9824 */ /* 0x000fc600078e021d */
[----:B------:R-:W-:Y:S01]  /*08f0*/  @!P1 LEA R13, R12, 0x3ff00000, 0x14 ;  /* 0x3ff000000c0d9811 */ /* 0x000fe200078ea0ff */
[----:B------:R-:W-:-:S06]  /*0900*/  @!P1 IMAD.MOV.U32 R12, RZ, RZ, RZ ;  /* 0x000000ffff0c9224 */ /* 0x000fcc00078e00ff */
[----:B------:R-:W-:-:S11]  /*0910*/  @!P1 DMUL R26, R28, R12 ;  /* 0x0000000c1c1a9228 */ /* 0x000fd60000000000 */
.L_x_6:
[----:B------:R-:W-:Y:S05]  /*0920*/  BSYNC.RECONVERGENT B1 ;  /* 0x0000000000017941 */ /* 0x000fea0003800200 */
.L_x_5:
[----:B------:R-:W-:Y:S01]  /*0930*/  VIADD R12, R22, 0x587c5 ;  /* 0x000587c5160c7836 */ /* 0x000fe20000000000 */
[----:B------:R-:W0:Y:S01]  /*0940*/  F2F.F32.F64 R26, R26 ;  /* 0x0000001a001a7310 */ /* 0x000e220000301000 */
[----:B------:R-:W-:Y:S02]  /*0950*/  IMAD.MOV.U32 R25, RZ, RZ, R14 ;  /* 0x000000ffff197224 */ /* 0x000fe400078e000e */
[----:B------:R-:W-:Y:S02]  /*0960*/  IMAD.IADD R0, R23, 0x1, R12 ;  /* 0x0000000117007824 */ /* 0x000fe400078e020c */
[----:B------:R-:W-:Y:S01]  /*0970*/  IMAD.MOV.U32 R13, RZ, RZ, R20 ;  /* 0x000000ffff0d7224 */ /* 0x000fe200078e0014 */
[----:B------:R2:W-:Y:S01]  /*0980*/  STG.E.64 desc[UR6][R4.64+0x8], R24 ;  /* 0x0000081804007986 */ /* 0x0005e2000c101b06 */
[----:B------:R-:W-:Y:S01]  /*0990*/  IMAD.MOV.U32 R22, RZ, RZ, R15 ;  /* 0x000000ffff167224 */ /* 0x000fe200078e000f */
[----:B------:R-:W-:Y:S01]  /*09a0*/  I2FP.F32.U32 R0, R0 ;  /* 0x0000000000007245 */ /* 0x000fe20000201000 */
[----:B------:R-:W-:Y:S01]  /*09b0*/  IMAD.MOV.U32 R9, RZ, RZ, 0x2f800000 ;  /* 0x2f800000ff097424 */ /* 0x000fe200078e00ff */
[----:B------:R2:W-:Y:S03]  /*09c0*/  STG.E.64 desc[UR6][R4.64], R12 ;  /* 0x0000000c04007986 */ /* 0x0005e6000c101b06 */
[----:B------:R-:W-:Y:S01]  /*09d0*/  FFMA R9, R0, R9, 1.1641532182693481445e-10 ;  /* 0x2f00000000097423 */ /* 0x000fe20000000009 */
[----:B------:R2:W-:Y:S04]  /*09e0*/  STG.E.64 desc[UR6][R4.64+0x10], R22 ;  /* 0x0000101604007986 */ /* 0x0005e8000c101b06 */
[----:B0-----:R-:W-:-:S13]  /*09f0*/  FSETP.GEU.AND P0, PT, R9, R26, PT ;  /* 0x0000001a0900720b */ /* 0x001fda0003f0e000 */
[----:B--2---:R-:W-:Y:S05]  /*0a00*/  @P0 BRA `(.L_x_2) ;  /* 0x0000000000100947 */ /* 0x004fea0003800000 */
[----:B------:R-:W2:Y:S02]  /*0a10*/  LDG.E.U8 R0, desc[UR6][R10.64] ;  /* 0x000000060a007981 */ /* 0x000ea4000c1e1100 */
[----:B--2---:R-:W-:-:S04]  /*0a20*/  ISETP.NE.AND P0, PT, R0, RZ, PT ;  /* 0x000000ff0000720c */ /* 0x004fc80003f05270 */
[----:B------:R-:W-:-:S05]  /*0a30*/  SEL R9, RZ, 0x1, P0 ;  /* 0x00000001ff097807 */ /* 0x000fca0000000000 */
[----:B------:R0:W-:Y:S04]  /*0a40*/  STG.E.U8 desc[UR6][R10.64], R9 ;  /* 0x000000090a007986 */ /* 0x0001e8000c101106 */
.L_x_2:
[----:B---3--:R-:W-:Y:S05]  /*0a50*/  BSYNC.RECONVERGENT B0 ;  /* 0x0000000000007941 */ /* 0x008fea0003800200 */
.L_x_1:
[----:B------:R-:W-:Y:S01]  /*0a60*/  BAR.SYNC.DEFER_BLOCKING 0x0 ;  /* 0x0000000000007b1d */ /* 0x000fe20000010000 */
[----:B------:R-:W-:-:S05]  /*0a70*/  ISETP.NE.AND P0, PT, R8, 0x1, PT ;  /* 0x000000010800780c */ /* 0x000fca0003f05270 */
[----:B------:R-:W-:Y:S08]  /*0a80*/  BSSY.RECONVERGENT B0, `(.L_x_7) ;  /* 0x0000080000007945 */ /* 0x000ff00003800200 */
[----:B------:R-:W-:Y:S05]  /*0a90*/  @P0 BRA `(.L_x_8) ;  /* 0x0000000400f80947 */ /* 0x000fea0003800000 */
[----:B------:R-:W2:Y:S04]  /*0aa0*/  LDG.E.U8 R0, desc[UR6][R10.64] ;  /* 0x000000060a007981 */ /* 0x000ea8000c1e1100 */
[----:B0-----:R-:W2:Y:S04]  /*0ab0*/  LDG.E.U8 R9, desc[UR6][R10.64+0x1] ;  /* 0x000001060a097981 */ /* 0x001ea8000c1e1100 */
[----:B------:R-:W3:Y:S04]  /*0ac0*/  LDG.E.U8 R15, desc[UR6][R10.64+-0x1] ;  /* 0xffffff060a0f7981 */ /* 0x000ee8000c1e1100 */
[----:B------:R-:W4:Y:S04]  /*0ad0*/  LDG.E.U8 R17, desc[UR6][R10.64+0x102] ;  /* 0x000102060a117981 */ /* 0x000f28000c1e1100 */
[----:B------:R-:W5:Y:S01]  /*0ae0*/  LDG.E.U8 R21, desc[UR6][R10.64+-0x102] ;  /* 0xfffefe060a157981 */ /* 0x000f62000c1e1100 */
[----:B------:R-:W0:Y:S01]  /*0af0*/  MUFU.RCP64H R13, UR10 ;  /* 0x0000000a000d7d08 */ /* 0x000e220008001800 */
[----:B------:R-:W-:Y:S01]  /*0b00*/  IMAD.MOV.U32 R12, RZ, RZ, 0x1 ;  /* 0x00000001ff0c7424 */ /* 0x000fe200078e00ff */
[----:B------:R-:W-:Y:S01]  /*0b10*/  BSSY.RECONVERGENT B1, `(.L_x_9) ;  /* 0x000001f000017945 */ /* 0x000fe20003800200 */
[----:B--2---:R-:W-:-:S02]  /*0b20*/  LOP3.LUT R9, R9, R0, RZ, 0x3c, !PT ;  /* 0x0000000009097212 */ /* 0x004fc400078e3cff */
[-C--:B---3--:R-:W-:Y:S02]  /*0b30*/  LOP3.LUT R2, R15, R0.reuse, RZ, 0x3c, !PT ;  /* 0x000000000f027212 */ /* 0x088fe400078e3cff */
[----:B0-----:R-:W-:Y:S01]  /*0b40*/  DFMA R14, R12, -R6, 1 ;  /* 0x3ff000000c0e742b */ /* 0x001fe20000000806 */
[-C--:B----4-:R-:W-:Y:S02]  /*0b50*/  LOP3.LUT R17, R17, R0.reuse, RZ, 0x3c, !PT ;  /* 0x0000000011117212 */ /* 0x090fe400078e3cff */
[----:B-----5:R-:W-:-:S05]  /*0b60*/  LOP3.LUT R21, R21, R0, RZ, 0x3c, !PT ;  /* 0x0000000015157212 */ /* 0x020fca00078e3cff */
        /* <DEDUP_REMOVED lines=25> */
.L_x_10:
[----:B------:R-:W-:Y:S05]  /*0d00*/  BSYNC.RECONVERGENT B1 ;  /* 0x0000000000017941 */ /* 0x000fea0003800200 */
.L_x_9:
        /* <DEDUP_REMOVED lines=68> */
.L_x_12:
[----:B------:R-:W-:Y:S05]  /*1150*/  BSYNC.RECONVERGENT B1 ;  /* 0x0000000000017941 */ /* 0x000fea0003800200 */
.L_x_11:
        /* <DEDUP_REMOVED lines=18> */
.L_x_8:
[----:B------:R-:W-:Y:S05]  /*1280*/  BSYNC.RECONVERGENT B0 ;  /* 0x0000000000007941 */ /* 0x000fea0003800200 */
.L_x_7:
[----:B------:R-:W-:Y:S06]  /*1290*/  BAR.SYNC.DEFER_BLOCKING 0x0 ;  /* 0x0000000000007b1d */ /* 0x000fec0000010000 */
[----:B------:R-:W-:Y:S05]  /*12a0*/  BRA.U UP0, `(.L_x_13) ;  /* 0xffffffed00dc7547 */ /* 0x000fea000b83ffff */
[----:B------:R-:W4:Y:S02]  /*12b0*/  LDC R8, c[0x0][0x388] ;  /* 0x0000e200ff087b82 */ /* 0x000f240000000800 */
.L_x_0:
[----:B------:R-:W4:Y:S02]  /*12c0*/  LDCU UR4, c[0x0][0x384] ;  /* 0x00007080ff0477ac */ /* 0x000f240008000800 */
[----:B----4-:R-:W-:-:S13]  /*12d0*/  ISETP.GE.AND P0, PT, R8, UR4, PT ;  /* 0x0000000408007c0c */ /* 0x010fda000bf06270 */
[----:B---3--:R-:W-:Y:S05]  /*12e0*/  @P0 EXIT ;  /* 0x000000000000094d */ /* 0x008fea0003800000 */
[----:B------:R-:W3:Y:S01]  /*12f0*/  S2R R7, SR_TID.X ;  /* 0x0000000000077919 */ /* 0x000ee20000002100 */
[----:B------:R-:W3:Y:S01]  /*1300*/  LDC R0, c[0x0][0x360] ;  /* 0x0000d800ff007b82 */ /* 0x000ee20000000800 */
[----:B------:R-:W-:Y:S01]  /*1310*/  VIADD R4, R8, -UR4 ;  /* 0x8000000408047c36 */ /* 0x000fe20008000000 */
[----:B------:R-:W4:Y:S01]  /*1320*/  LDCU UR10, c[0x0][0x3b4] ;  /* 0x00007680ff0a77ac */ /* 0x000f220008000800 */
[----:B------:R-:W5:Y:S05]  /*1330*/  S2R R2, SR_TID.Y ;  /* 0x0000000000027919 */ /* 0x000f6a0000002200 */
[----:B------:R-:W3:Y:S08]  /*1340*/  S2UR UR8, SR_CTAID.X ;  /* 0x00000000000879c3 */ /* 0x000ef00000002500 */
[----:B------:R-:W5:Y:S08]  /*1350*/  S2UR UR9, SR_CTAID.Y ;  /* 0x00000000000979c3 */ /* 0x000f700000002600 */
[----:B------:R-:W5:Y:S01]  /*1360*/  LDC R3, c[0x0][0x364] ;  /* 0x0000d900ff037b82 */ /* 0x000f620000000800 */
[----:B---3--:R-:W-:-:S07]  /*1370*/  IMAD R0, R0, UR8, R7 ;  /* 0x0000000800007c24 */ /* 0x008fce000f8e0207 */
[----:B------:R-:W3:Y:S01]  /*1380*/  LDC.64 R14, c[0x0][0x398] ;  /* 0x0000e600ff0e7b82 */ /* 0x000ee20000000a00 */
[----:B------:R-:W-:-:S07]  /*1390*/  VIADD R0, R0, 0x1 ;  /* 0x0000000100007836 */ /* 0x000fce0000000000 */
[----:B------:R-:W1:Y:S01]  /*13a0*/  LDC R5, c[0x0][0x38c] ;  /* 0x0000e300ff057b82 */ /* 0x000e620000000800 */
[----:B-----5:R-:W-:Y:S01]  /*13b0*/  IMAD R3, R3, UR9, R2 ;  /* 0x0000000903037c24 */ /* 0x020fe2000f8e0202 */
[----:B------:R-:W5:Y:S06]  /*13c0*/  LDCU.64 UR8, c[0x0][0x390] ;  /* 0x00007200ff0877ac */ /* 0x000f6c0008000a00 */
[----:B0-2---:R-:W0:Y:S01]  /*13d0*/  LDC.64 R10, c[0x0][0x3b0] ;  /* 0x0000ec00ff0a7b82 */ /* 0x005e220000000a00 */
[----:B------:R-:W-:-:S04]  /*13e0*/  VIADD R9, R3, 0x1 ;  /* 0x0000000103097836 */ /* 0x000fc80000000000 */
[C---:B------:R-:W-:Y:S01]  /*13f0*/  IMAD R2, R9.reuse, 0x100, R0 ;  /* 0x0000010009027824 */ /* 0x040fe200078e0200 */
[----:B------:R-:W-:-:S03]  /*1400*/  LOP3.LUT R9, R9, 0x1, RZ, 0xc0, !PT ;  /* 0x0000000109097812 */ /* 0x000fc600078ec0ff */
[----:B------:R-:W-:Y:S02]  /*1410*/  IMAD R6, R3, -0xff, R2 ;  /* 0xffffff0103067824 */ /* 0x000fe400078e0202 */
[----:B------:R-:W-:Y:S02]  /*1420*/  IMAD.IADD R9, R0, 0x1, R9 ;  /* 0x0000000100097824 */ /* 0x000fe400078e0209 */
[----:B------:R-:W-:Y:S02]  /*1430*/  VIADD R6, R6, 0xffffff01 ;  /* 0xffffff0106067836 */ /* 0x000fe40000000000 */
[----:B---3--:R-:W-:-:S04]  /*1440*/  IMAD.WIDE.U32 R14, R2, 0x30, R14 ;  /* 0x00000030020e7825 */ /* 0x008fc800078e000e */
[----:B------:R-:W-:-:S04]  /*1450*/  IMAD R3, R3, 0x101, R6 ;  /* 0x0000010103037824 */ /* 0x000fc800078e0206 */
[----:B------:R-:W-:-:S05]  /*1460*/  VIADD R3, R3, 0x101 ;  /* 0x0000010103037836 */ /* 0x000fca0000000000 */
[----:B-----5:R-:W-:-:S04]  /*1470*/  IADD3 R12, P0, PT, R3, UR8, RZ ;  /* 0x00000008030c7c10 */ /* 0x020fc8000ff1e0ff */
[----:B------:R-:W-:Y:S02]  /*1480*/  LEA.HI.X.SX32 R13, R3, UR9, 0x1, P0 ;  /* 0x00000009030d7c11 */ /* 0x000fe400080f0eff */
[----:B-1--4-:R-:W-:-:S07]  /*1490*/  LOP3.LUT R3, R9, 0x80000001, RZ, 0xc0, !PT ;  /* 0x8000000109037812 */ /* 0x012fce00078ec0ff */
.L_x_28:
[----:B------:R-:W-:Y:S01]  /*14a0*/  LOP3.LUT P0, RZ, R6, 0x1, RZ, 0xc0, !PT ;  /* 0x0000000106ff7812 */ /* 0x000fe2000780c0ff */
[----:B------:R-:W-:Y:S01]  /*14b0*/  VIADD R4, R4, 0x1 ;  /* 0x0000000104047836 */ /* 0x000fe20000000000 */
[----:B------:R-:W-:Y:S04]  /*14c0*/  BSSY.RECONVERGENT B0, `(.L_x_14) ;  /* 0x000007f000007945 */ /* 0x000fe80003800200 */
[----:B------:R-:W-:-:S07]  /*14d0*/  ISETP.NE.AND P1, PT, R4, RZ, PT ;  /* 0x000000ff0400720c */ /* 0x000fce0003f25270 */
[----:B-12---:R-:W-:Y:S06]  /*14e0*/  @P0 BRA `(.L_x_15) ;  /* 0x0000000400f00947 */ /* 0x006fec0003800000 */
[----:B------:R-:W2:Y:S04]  /*14f0*/  LDG.E.U8 R0, desc[UR6][R12.64] ;  /* 0x000000060c007981 */ /* 0x000ea8000c1e1100 */
[----:B------:R-:W2:Y:S04]  /*1500*/  LDG.E.U8 R9, desc[UR6][R12.64+0x1] ;  /* 0x000001060c097981 */ /* 0x000ea8000c1e1100 */
        /* <DEDUP_REMOVED lines=33> */
[----:B------:R-:W-:Y:S05]  /*1720*/  CALL.REL.NOINC `($__internal_0_$__cuda_sm20_div_rn_f64_full) ;  /* 0x0000001000347944 */ /* 0x000fea0003c00000 */
.L_x_17:
[----:B------:R-:W-:Y:S05]  /*1730*/  BSYNC.RECONVERGENT B1 ;  /* 0x0000000000017941 */ /* 0x000fea0003800200 */
.L_x_16:
        /* <DEDUP_REMOVED lines=68> */
.L_x_19:
[----:B------:R-:W-:Y:S05]  /*1b80*/  BSYNC.RECONVERGENT B1 ;  /* 0x0000000000017941 */ /* 0x000fea0003800200 */
.L_x_18:
        /* <DEDUP_REMOVED lines=13> */
[----:B-1----:R-:W-:Y:S05]  /*1c60*/  @P0 BRA `(.L_x_15) ;  /* 0x0000000000100947 */ /* 0x002fea0003800000 */
[----:B------:R-:W2:Y:S02]  /*1c70*/  LDG.E.U8 R0, desc[UR6][R12.64] ;  /* 0x000000060c007981 */ /* 0x000ea4000c1e1100 */
[----:B--2---:R-:W-:-:S04]  /*1c80*/  ISETP.NE.AND P0, PT, R0, RZ, PT ;  /* 0x000000ff0000720c */ /* 0x004fc80003f05270 */
[----:B------:R-:W-:-:S05]  /*1c90*/  SEL R9, RZ, 0x1, P0 ;  /* 0x00000001ff097807 */ /* 0x000fca0000000000 */
[----:B------:R1:W-:Y:S04]  /*1ca0*/  STG.E.U8 desc[UR6][R12.64], R9 ;  /* 0x000000090c007986 */ /* 0x0003e8000c101106 */
.L_x_15:
[----:B------:R-:W-:Y:S05]  /*1cb0*/  BSYNC.RECONVERGENT B0 ;  /* 0x0000000000007941 */ /* 0x000fea0003800200 */
.L_x_14:
[----:B------:R-:W-:Y:S01]  /*1cc0*/  BAR.SYNC.DEFER_BLOCKING 0x0 ;  /* 0x0000000000007b1d */ /* 0x000fe20000010000 */
[----:B------:R-:W-:-:S05]  /*1cd0*/  ISETP.NE.AND P0, PT, R3, 0x1, PT ;  /* 0x000000010300780c */ /* 0x000fca0003f05270 */
[----:B------:R-:W-:Y:S08]  /*1ce0*/  BSSY.RECONVERGENT B0, `(.L_x_20) ;  /* 0x000007e000007945 */ /* 0x000ff00003800200 */
[----:B------:R-:W-:Y:S05]  /*1cf0*/  @P0 BRA `(.L_x_21) ;  /* 0x0000000400f00947 */ /* 0x000fea0003800000 */
[----:B------:R-:W2:Y:S04]  /*1d00*/  LDG.E.U8 R0, desc[UR6][R12.64] ;  /* 0x000000060c007981 */ /* 0x000ea8000c1e1100 */
[----:B-1----:R-:W2:Y:S04]  /*1d10*/  LDG.E.U8 R9, desc[UR6][R12.64+0x1] ;  /* 0x000001060c097981 */ /* 0x002ea8000c1e1100 */
        /* <DEDUP_REMOVED lines=34> */
.L_x_23:
[----:B------:R-:W-:Y:S05]  /*1f40*/  BSYNC.RECONVERGENT B1 ;  /* 0x0000000000017941 */ /* 0x000fea0003800200 */
.L_x_22:
        /* <DEDUP_REMOVED lines=68> */
.L_x_25:
[----:B------:R-:W-:Y:S05]  /*2390*/  BSYNC.RECONVERGENT B1 ;  /* 0x0000000000017941 */ /* 0x000fea0003800200 */
.L_x_24:
        /* <DEDUP_REMOVED lines=18> */
.L_x_21:
[----:B------:R-:W-:Y:S05]  /*24c0*/  BSYNC.RECONVERGENT B0 ;  /* 0x0000000000007941 */ /* 0x000fea0003800200 */
.L_x_20:
[----:B-12---:R-:W-:Y:S01]  /*24d0*/  IABS R9, R5 ;  /* 0x0000000500097213 */ /* 0x006fe20000000000 */
[----:B------:R-:W-:Y:S01]  /*24e0*/  BAR.SYNC.DEFER_BLOCKING 0x0 ;  /* 0x0000000000007b1d */ /* 0x000fe20000010000 */
[----:B------:R-:W-:-:S05]  /*24f0*/  ISETP.GE.AND P3, PT, R8, RZ, PT ;  /* 0x000000ff0800720c */ /* 0x000fca0003f66270 */
[----:B------:R-:W1:Y:S08]  /*2500*/  I2F.RP R0, R9 ;  /* 0x0000000900007306 */ /* 0x000e700000209400 */
[----:B-1----:R-:W1:Y:S02]  /*2510*/  MUFU.RCP R0, R0 ;  /* 0x0000000000007308 */ /* 0x002e640000001000 */
[----:B-1----:R-:W-:-:S06]  /*2520*/  VIADD R16, R0, 0xffffffe ;  /* 0x0ffffffe00107836 */ /* 0x002fcc0000000000 */
[----:B------:R1:W2:Y:S02]  /*2530*/  F2I.FTZ.U32.TRUNC.NTZ R17, R16 ;  /* 0x0000001000117305 */ /* 0x0002a4000021f000 */
[----:B-1----:R-:W-:Y:S02]  /*2540*/  IMAD.MOV.U32 R16, RZ, RZ, RZ ;  /* 0x000000ffff107224 */ /* 0x002fe400078e00ff */
[----:B--2---:R-:W-:-:S04]  /*2550*/  IMAD.MOV R2, RZ, RZ, -R17 ;  /* 0x000000ffff027224 */ /* 0x004fc800078e0a11 */
[----:B------:R-:W-:Y:S01]  /*2560*/  IMAD R21, R2, R9, RZ ;  /* 0x0000000902157224 */ /* 0x000fe200078e02ff */
[----:B------:R-:W-:-:S03]  /*2570*/  IABS R2, R8 ;  /* 0x0000000800027213 */ /* 0x000fc60000000000 */
[----:B------:R-:W-:-:S06]  /*2580*/  IMAD.HI.U32 R17, R17, R21, R16 ;  /* 0x0000001511117227 */ /* 0x000fcc00078e0010 */
[----:B------:R-:W-:-:S04]  /*2590*/  IMAD.HI.U32 R17, R17, R2, RZ ;  /* 0x0000000211117227 */ /* 0x000fc800078e00ff */
[----:B------:R-:W-:-:S04]  /*25a0*/  IMAD.MOV R17, RZ, RZ, -R17 ;  /* 0x000000ffff117224 */ /* 0x000fc800078e0a11 */
[----:B------:R-:W-:-:S05]  /*25b0*/  IMAD R0, R9, R17, R2 ;  /* 0x0000001109007224 */ /* 0x000fca00078e0202 */
[----:B------:R-:W-:-:S13]  /*25c0*/  ISETP.GT.U32.AND P0, PT, R9, R0, PT ;  /* 0x000000000900720c */ /* 0x000fda0003f04070 */
[----:B------:R-:W-:Y:S01]  /*25d0*/  @!P0 IMAD.IADD R0, R0, 0x1, -R9 ;  /* 0x0000000100008824 */ /* 0x000fe200078e0a09 */
[----:B------:R-:W-:-:S04]  /*25e0*/  ISETP.NE.AND P0, PT, R5, RZ, PT ;  /* 0x000000ff0500720c */ /* 0x000fc80003f05270 */
[----:B------:R-:W-:-:S13]  /*25f0*/  ISETP.GT.U32.AND P2, PT, R9, R0, PT ;  /* 0x000000000900720c */ /* 0x000fda0003f44070 */
[----:B------:R-:W-:-:S04]  /*2600*/  @!P2 IMAD.IADD R0, R0, 0x1, -R9 ;  /* 0x000000010000a824 */ /* 0x000fc800078e0a09 */
[----:B------:R-:W-:Y:S01]  /*2610*/  @!P3 IMAD.MOV R0, RZ, RZ, -R0 ;  /* 0x000000ffff00b224 */ /* 0x000fe200078e0a00 */
[----:B------:R-:W-:-:S04]  /*2620*/  @!P0 LOP3.LUT R0, RZ, R5, RZ, 0x33, !PT ;  /* 0x00000005ff008212 */ /* 0x000fc800078e33ff */
[----:B------:R-:W-:-:S13]  /*2630*/  ISETP.NE.AND P0, PT, R0, RZ, PT ;  /* 0x000000ff0000720c */ /* 0x000fda0003f05270 */
[----:B------:R-:W-:Y:S05]  /*2640*/  @P0 BRA `(.L_x_26) ;  /* 0x0000000000600947 */ /* 0x000fea0003800000 */
[----:B------:R-:W2:Y:S01]  /*2650*/  LDG.E.S8 R0, desc[UR6][R12.64] ;  /* 0x000000060c007981 */ /* 0x000ea2000c1e1300 */
[----:B------:R-:W-:Y:S01]  /*2660*/  IMAD.MOV.U32 R22, RZ, RZ, 0x0 ;  /* 0x00000000ff167424 */ /* 0x000fe200078e00ff */
[----:B------:R-:W1:Y:S01]  /*2670*/  LDC.64 R16, c[0x0][0x3a8] ;  /* 0x0000ea00ff107b82 */ /* 0x000e620000000a00 */
[----:B------:R-:W-:Y:S01]  /*2680*/  IMAD.MOV.U32 R23, RZ, RZ, 0x40000000 ;  /* 0x40000000ff177424 */ /* 0x000fe200078e00ff */
[----:B------:R-:W-:Y:S01]  /*2690*/  ISETP.NE.AND P0, PT, R7, RZ, PT ;  /* 0x000000ff0700720c */ /* 0x000fe20003f05270 */
[----:B------:R-:W-:Y:S01]  /*26a0*/  BSSY.RECONVERGENT B0, `(.L_x_26) ;  /* 0x0000012000007945 */ /* 0x000fe20003800200 */
[----:B--2---:R-:W2:Y:S03]  /*26b0*/  I2F.F64.S16 R20, R0 ;  /* 0x0000000000147312 */ /* 0x004ea60000101c00 */
[----:B--2---:R-:W-:-:S10]  /*26c0*/  DFMA R20, R20, R22, -1 ;  /* 0xbff000001414742b */ /* 0x004fd40000000016 */
[----:B------:R-:W1:Y:S02]  /*26d0*/  F2F.F32.F64 R21, R20 ;  /* 0x0000001400157310 */ /* 0x000e640000301000 */
[----:B-1----:R1:W-:Y:S01]  /*26e0*/  REDG.E.ADD.F32.FTZ.RN.STRONG.GPU desc[UR6][R16.64], R21 ;  /* 0x00000015100079a6 */ /* 0x0023e2000c12f306 */
[----:B------:R-:W-:Y:S06]  /*26f0*/  BAR.SYNC.DEFER_BLOCKING 0x0 ;  /* 0x0000000000007b1d */ /* 0x000fec0000010000 */
[----:B------:R-:W-:Y:S05]  /*2700*/  @P0 BRA `(.L_x_27) ;  /* 0x00000000002c0947 */ /* 0x000fea0003800000 */
[----:B------:R-:W2:Y:S01]  /*2710*/  LDG.E R0, desc[UR6][R16.64] ;  /* 0x0000000610007981 */ /* 0x000ea2000c1e1900 */
[----:B-1----:R-:W1:Y:S01]  /*2720*/  LDC.64 R20, c[0x0][0x3a0] ;  /* 0x0000e800ff147b82 */ /* 0x002e620000000a00 */
[----:B--2---:R-:W-:-:S05]  /*2730*/  FMUL R9, R0, 1.52587890625e-05 ;  /* 0x3780000000097820 */ /* 0x004fca0000400000 */
[----:B------:R2:W-:Y:S04]  /*2740*/  STG.E desc[UR6][R16.64], R9 ;  /* 0x0000000910007986 */ /* 0x0005e8000c101906 */
[----:B-1----:R-:W3:Y:S04]  /*2750*/  LDG.E R0, desc[UR6][R20.64] ;  /* 0x0000000614007981 */ /* 0x002ee8000c1e1900 */
[----:B------:R-:W4:Y:S01]  /*2760*/  LDG.E R2, desc[UR6][R20.64+0x4] ;  /* 0x0000040614027981 */ /* 0x000f22000c1e1900 */
[C---:B---3--:R-:W-:Y:S01]  /*2770*/  FADD R23, R9.reuse, R0 ;  /* 0x0000000009177221 */ /* 0x048fe20000000000 */
[----:B----4-:R-:W-:-:S04]  /*2780*/  FFMA R25, R9, R9, R2 ;  /* 0x0000000909197223 */ /* 0x010fc80000000002 */
[----:B------:R2:W-:Y:S04]  /*2790*/  STG.E desc[UR6][R20.64], R23 ;  /* 0x0000001714007986 */ /* 0x0005e8000c101906 */
[----:B------:R2:W-:Y:S04]  /*27a0*/  STG.E desc[UR6][R20.64+0x4], R25 ;  /* 0x0000041914007986 */ /* 0x0005e8000c101906 */
[----:B------:R2:W-:Y:S02]  /*27b0*/  STG.E desc[UR6][R16.64], RZ ;  /* 0x000000ff10007986 */ /* 0x0005e4000c101906 */
.L_x_27:
[----:B------:R-:W-:Y:S05]  /*27c0*/  BSYNC.RECONVERGENT B0 ;  /* 0x0000000000007941 */ /* 0x000fea0003800200 */
.L_x_26:
[----:B------:R-:W-:Y:S01]  /*27d0*/  VIADD R8, R8, 0x1 ;  /* 0x0000000108087836 */ /* 0x000fe20000000000 */
[----:B------:R-:W-:Y:S06]  /*27e0*/  @P1 BRA `(.L_x_28) ;  /* 0xffffffec002c1947 */ /* 0x000fec000383ffff */
[----:B------:R-:W-:Y:S05]  /*27f0*/  EXIT ;  /* 0x000000000000794d */ /* 0x000fea0003800000 */
        .weak           $__internal_0_$__cuda_sm20_div_rn_f64_full
        .type           $__internal_0_$__cuda_sm20_div_rn_f64_full,@function
        .size           $__internal_0_$__cuda_sm20_div_rn_f64_full,(.L_x_44 - $__internal_0_$__cuda_sm20_div_rn_f64_full)
$__internal_0_$__cuda_sm20_div_rn_f64_full:
[C---:B------:R-:W-:Y:S01]  /*2800*/  FSETP.GEU.AND P0, PT, |R19|.reuse, 1.469367938527859385e-39, PT ;  /* 0x001000001300780b */ /* 0x040fe20003f0e200 */
[----:B------:R-:W-:Y:S01]  /*2810*/  IMAD.U32 R18, RZ, RZ, UR5 ;  /* 0x00000005ff127e24 */ /* 0x000fe2000f8e00ff */
[----:B------:R-:W-:Y:S01]  /*2820*/  LOP3.LUT R0, R19, 0x800fffff, RZ, 0xc0, !PT ;  /* 0x800fffff13007812 */ /* 0x000fe200078ec0ff */
[----:B------:R-:W-:Y:S01]  /*2830*/  IMAD.U32 R16, RZ, RZ, UR5 ;  /* 0x00000005ff107e24 */ /* 0x000fe2000f8e00ff */
[C---:B------:R-:W-:Y:S01]  /*2840*/  FSETP.GEU.AND P3, PT, |R21|.reuse, 1.469367938527859385e-39, PT ;  /* 0x001000001500780b */ /* 0x040fe20003f6e200 */
[----:B------:R-:W-:Y:S01]  /*2850*/  IMAD.MOV.U32 R22, RZ, RZ, 0x1 ;  /* 0x00000001ff167424 */ /* 0x000fe200078e00ff */
[----:B------:R-:W-:Y:S01]  /*2860*/  LOP3.LUT R17, R0, 0x3ff00000, RZ, 0xfc, !PT ;  /* 0x3ff0000000117812 */ /* 0x000fe200078efcff */
[----:B------:R-:W-:Y:S01]  /*2870*/  IMAD.MOV.U32 R0, RZ, RZ, 0x1ca00000 ;  /* 0x1ca00000ff007424 */ /* 0x000fe200078e00ff */
[----:B------:R-:W-:Y:S01]  /*2880*/  LOP3.LUT R2, R21, 0x7ff00000, RZ, 0xc0, !PT ;  /* 0x7ff0000015027812 */ /* 0x000fe200078ec0ff */
[----:B------:R-:W-:Y:S01]  /*2890*/  BSSY.RECONVERGENT B2, `(.L_x_29) ;  /* 0x000004f000027945 */ /* 0x000fe20003800200 */
[----:B------:R-:W-:-:S03]  /*28a0*/  LOP3.LUT R9, R19, 0x7ff00000, RZ, 0xc0, !PT ;  /* 0x7ff0000013097812 */ /* 0x000fc600078ec0ff */
[----:B------:R-:W-:Y:S01]  /*28b0*/  @!P0 DMUL R16, R18, 8.98846567431157953865e+307 ;  /* 0x7fe0000012108828 */ /* 0x000fe20000000000 */
[C---:B------:R-:W-:Y:S01]  /*28c0*/  ISETP.GE.U32.AND P2, PT, R2.reuse, R9, PT ;  /* 0x000000090200720c */ /* 0x040fe20003f46070 */
[----:B------:R-:W-:Y:S02]  /*28d0*/  IMAD.MOV.U32 R31, RZ, RZ, R2 ;  /* 0x000000ffff1f7224 */ /* 0x000fe400078e0002 */
[----:B------:R-:W-:Y:S02]  /*28e0*/  @!P3 LOP3.LUT R27, R19, 0x7ff00000, RZ, 0xc0, !PT ;  /* 0x7ff00000131bb812 */ /* 0x000fe400078ec0ff */
[----:B------:R-:W0:Y:S02]  /*28f0*/  MUFU.RCP64H R23, R17 ;  /* 0x0000001100177308 */ /* 0x000e240000001800 */
[----:B------:R-:W-:Y:S02]  /*2900*/  @!P3 ISETP.GE.U32.AND P4, PT, R2, R27, PT ;  /* 0x0000001b0200b20c */ /* 0x000fe40003f86070 */
[----:B------:R-:W-:-:S02]  /*2910*/  @!P0 LOP3.LUT R9, R17, 0x7ff00000, RZ, 0xc0, !PT ;  /* 0x7ff0000011098812 */ /* 0x000fc400078ec0ff */
[----:B------:R-:W-:-:S04]  /*2920*/  @!P3 SEL R27, R0, 0x63400000, !P4 ;  /* 0x63400000001bb807 */ /* 0x000fc80006000000 */
[----:B------:R-:W-:-:S04]  /*2930*/  @!P3 LOP3.LUT R28, R27, 0x80000000, R21, 0xf8, !PT ;  /* 0x800000001b1cb812 */ /* 0x000fc800078ef815 */
[----:B------:R-:W-:Y:S01]  /*2940*/  @!P3 LOP3.LUT R29, R28, 0x100000, RZ, 0xfc, !PT ;  /* 0x001000001c1db812 */ /* 0x000fe200078efcff */
[----:B------:R-:W-:Y:S01]  /*2950*/  @!P3 IMAD.MOV.U32 R28, RZ, RZ, RZ ;  /* 0x000000ffff1cb224 */ /* 0x000fe200078e00ff */
[----:B0-----:R-:W-:-:S08]  /*2960*/  DFMA R24, R22, -R16, 1 ;  /* 0x3ff000001618742b */ /* 0x001fd00000000810 */
[----:B------:R-:W-:-:S08]  /*2970*/  DFMA R24, R24, R24, R24 ;  /* 0x000000181818722b */ /* 0x000fd00000000018 */
[----:B------:R-:W-:Y:S01]  /*2980*/  DFMA R24, R22, R24, R22 ;  /* 0x000000181618722b */ /* 0x000fe20000000016 */
[----:B------:R-:W-:Y:S01]  /*2990*/  SEL R23, R0, 0x63400000, !P2 ;  /* 0x6340000000177807 */ /* 0x000fe20005000000 */
[----:B------:R-:W-:-:S03]  /*29a0*/  IMAD.MOV.U32 R22, RZ, RZ, R20 ;  /* 0x000000ffff167224 */ /* 0x000fc600078e0014 */
[----:B------:R-:W-:-:S03]  /*29b0*/  LOP3.LUT R23, R23, 0x800fffff, R21, 0xf8, !PT ;  /* 0x800fffff17177812 */ /* 0x000fc600078ef815 */
[----:B------:R-:W-:-:S03]  /*29c0*/  DFMA R26, R24, -R16, 1 ;  /* 0x3ff00000181a742b */ /* 0x000fc60000000810 */
[----:B------:R-:W-:-:S05]  /*29d0*/  @!P3 DFMA R22, R22, 2, -R28 ;  /* 0x400000001616b82b */ /* 0x000fca000000081c */
[----:B------:R-:W-:-:S05]  /*29e0*/  DFMA R26, R24, R26, R24 ;  /* 0x0000001a181a722b */ /* 0x000fca0000000018 */
[----:B------:R-:W-:-:S03]  /*29f0*/  @!P3 LOP3.LUT R31, R23, 0x7ff00000, RZ, 0xc0, !PT ;  /* 0x7ff00000171fb812 */ /* 0x000fc600078ec0ff */
[----:B------:R-:W-:Y:S02]  /*2a00*/  DMUL R24, R26, R22 ;  /* 0x000000161a187228 */ /* 0x000fe40000000000 */
[----:B------:R-:W-:-:S05]  /*2a10*/  VIADD R32, R31, 0xffffffff ;  /* 0xffffffff1f207836 */ /* 0x000fca0000000000 */
[----:B------:R-:W-:Y:S01]  /*2a20*/  ISETP.GT.U32.AND P0, PT, R32, 0x7feffffe, PT ;  /* 0x7feffffe2000780c */ /* 0x000fe20003f04070 */
[----:B------:R-:W-:Y:S01]  /*2a30*/  VIADD R32, R9, 0xffffffff ;  /* 0xffffffff09207836 */ /* 0x000fe20000000000 */
[----:B------:R-:W-:-:S04]  /*2a40*/  DFMA R28, R24, -R16, R22 ;  /* 0x80000010181c722b */ /* 0x000fc80000000016 */
[----:B------:R-:W-:-:S04]  /*2a50*/  ISETP.GT.U32.OR P0, PT, R32, 0x7feffffe, P0 ;  /* 0x7feffffe2000780c */ /* 0x000fc80000704470 */
[----:B------:R-:W-:-:S09]  /*2a60*/  DFMA R28, R26, R28, R24 ;  /* 0x0000001c1a1c722b */ /* 0x000fd20000000018 */
[----:B------:R-:W-:Y:S05]  /*2a70*/  @P0 BRA `(.L_x_30) ;  /* 0x00000000006c0947 */ /* 0x000fea0003800000 */
[----:B------:R-:W-:Y:S01]  /*2a80*/  LOP3.LUT R21, R19, 0x7ff00000, RZ, 0xc0, !PT ;  /* 0x7ff0000013157812 */ /* 0x000fe200078ec0ff */
[----:B------:R-:W-:-:S03]  /*2a90*/  IMAD.MOV.U32 R20, RZ, RZ, RZ ;  /* 0x000000ffff147224 */ /* 0x000fc600078e00ff */
[CC--:B------:R-:W-:Y:S02]  /*2aa0*/  VIADDMNMX R9, R2.reuse, -R21.reuse, 0xb9600000, !PT ;  /* 0xb960000002097446 */ /* 0x0c0fe40007800915 */
[----:B------:R-:W-:Y:S02]  /*2ab0*/  ISETP.GE.U32.AND P0, PT, R2, R21, PT ;  /* 0x000000150200720c */ /* 0x000fe40003f06070 */
[----:B------:R-:W-:Y:S02]  /*2ac0*/  VIMNMX R9, PT, PT, R9, 0x46a00000, PT ;  /* 0x46a0000009097848 */ /* 0x000fe40003fe0100 */
[----:B------:R-:W-:-:S05]  /*2ad0*/  SEL R0, R0, 0x63400000, !P0 ;  /* 0x6340000000007807 */ /* 0x000fca0004000000 */
[----:B------:R-:W-:-:S04]  /*2ae0*/  IMAD.IADD R0, R9, 0x1, -R0 ;  /* 0x0000000109007824 */ /* 0x000fc800078e0a00 */
[----:B------:R-:W-:-:S06]  /*2af0*/  VIADD R21, R0, 0x7fe00000 ;  /* 0x7fe0000000157836 */ /* 0x000fcc0000000000 */
[----:B------:R-:W-:-:S10]  /*2b00*/  DMUL R24, R28, R20 ;  /* 0x000000141c187228 */ /* 0x000fd40000000000 */
[----:B------:R-:W-:-:S13]  /*2b10*/  FSETP.GTU.AND P0, PT, |R25|, 1.469367938527859385e-39, PT ;  /* 0x001000001900780b */ /* 0x000fda0003f0c200 */
[----:B------:R-:W-:Y:S05]  /*2b20*/  @P0 BRA `(.L_x_31) ;  /* 0x0000000000940947 */ /* 0x000fea0003800000 */
[----:B------:R-:W-:Y:S01]  /*2b30*/  DFMA R16, R28, -R16, R22 ;  /* 0x800000101c10722b */ /* 0x000fe20000000016 */
[----:B------:R-:W-:-:S09]  /*2b40*/  IMAD.MOV.U32 R20, RZ, RZ, RZ ;  /* 0x000000ffff147224 */ /* 0x000fd200078e00ff */
[C---:B------:R-:W-:Y:S02]  /*2b50*/  FSETP.NEU.AND P0, PT, R17.reuse, RZ, PT ;  /* 0x000000ff1100720b */ /* 0x040fe40003f0d000 */
[----:B------:R-:W-:-:S04]  /*2b60*/  LOP3.LUT R9, R17, 0x80000000, R19, 0x48, !PT ;  /* 0x8000000011097812 */ /* 0x000fc800078e4813 */
[----:B------:R-:W-:-:S07]  /*2b70*/  LOP3.LUT R21, R9, R21, RZ, 0xfc, !PT ;  /* 0x0000001509157212 */ /* 0x000fce00078efcff */
[----:B------:R-:W-:Y:S05]  /*2b80*/  @!P0 BRA `(.L_x_31) ;  /* 0x00000000007c8947 */ /* 0x000fea0003800000 */
[----:B------:R-:W-:Y:S01]  /*2b90*/  IMAD.MOV R17, RZ, RZ, -R0 ;  /* 0x000000ffff117224 */ /* 0x000fe200078e0a00 */
[----:B------:R-:W-:Y:S01]  /*2ba0*/  DMUL.RP R20, R28, R20 ;  /* 0x000000141c147228 */ /* 0x000fe20000008000 */
[----:B------:R-:W-:-:S06]  /*2bb0*/  IMAD.MOV.U32 R16, RZ, RZ, RZ ;  /* 0x000000ffff107224 */ /* 0x000fcc00078e00ff */
[----:B------:R-:W-:-:S03]  /*2bc0*/  DFMA R16, R24, -R16, R28 ;  /* 0x800000101810722b */ /* 0x000fc6000000001c */
[----:B------:R-:W-:-:S03]  /*2bd0*/  LOP3.LUT R9, R21, R9, RZ, 0x3c, !PT ;  /* 0x0000000915097212 */ /* 0x000fc600078e3cff */
[----:B------:R-:W-:-:S04]  /*2be0*/  IADD3 R16, PT, PT, -R0, -0x43300000, RZ ;  /* 0xbcd0000000107810 */ /* 0x000fc80007ffe1ff */
[----:B------:R-:W-:-:S04]  /*2bf0*/  FSETP.NEU.AND P0, PT, |R17|, R16, PT ;  /* 0x000000101100720b */ /* 0x000fc80003f0d200 */
[----:B------:R-:W-:Y:S02]  /*2c00*/  FSEL R24, R20, R24, !P0 ;  /* 0x0000001814187208 */ /* 0x000fe40004000000 */
[----:B------:R-:W-:Y:S01]  /*2c10*/  FSEL R25, R9, R25, !P0 ;  /* 0x0000001909197208 */ /* 0x000fe20004000000 */
[----:B------:R-:W-:Y:S06]  /*2c20*/  BRA `(.L_x_31) ;  /* 0x0000000000547947 */ /* 0x000fec0003800000 */
.L_x_30:
[----:B------:R-:W-:-:S14]  /*2c30*/  DSETP.NAN.AND P0, PT, R20, R20, PT ;  /* 0x000000141400722a */ /* 0x000fdc0003f08000 */
[----:B------:R-:W-:Y:S05]  /*2c40*/  @P0 BRA `(.L_x_32) ;  /* 0x0000000000440947 */ /* 0x000fea0003800000 */
[----:B------:R-:W-:-:S14]  /*2c50*/  DSETP.NAN.AND P0, PT, R18, R18, PT ;  /* 0x000000121200722a */ /* 0x000fdc0003f08000 */
[----:B------:R-:W-:Y:S05]  /*2c60*/  @P0 BRA `(.L_x_33) ;  /* 0x0000000000300947 */ /* 0x000fea0003800000 */
[----:B------:R-:W-:Y:S01]  /*2c70*/  ISETP.NE.AND P0, PT, R31, R9, PT ;  /* 0x000000091f00720c */ /* 0x000fe20003f05270 */
[----:B------:R-:W-:Y:S02]  /*2c80*/  IMAD.MOV.U32 R24, RZ, RZ, 0x0 ;  /* 0x00000000ff187424 */ /* 0x000fe400078e00ff */
[----:B------:R-:W-:-:S10]  /*2c90*/  IMAD.MOV.U32 R25, RZ, RZ, -0x80000 ;  /* 0xfff80000ff197424 */ /* 0x000fd400078e00ff */
[----:B------:R-:W-:Y:S05]  /*2ca0*/  @!P0 BRA `(.L_x_31) ;  /* 0x0000000000348947 */ /* 0x000fea0003800000 */
[----:B------:R-:W-:Y:S02]  /*2cb0*/  ISETP.NE.AND P0, PT, R31, 0x7ff00000, PT ;  /* 0x7ff000001f00780c */ /* 0x000fe40003f05270 */
[----:B------:R-:W-:Y:S02]  /*2cc0*/  LOP3.LUT R25, R21, 0x80000000, R19, 0x48, !PT ;  /* 0x8000000015197812 */ /* 0x000fe400078e4813 */
[----:B------:R-:W-:-:S13]  /*2cd0*/  ISETP.EQ.OR P0, PT, R9, RZ, !P0 ;  /* 0x000000ff0900720c */ /* 0x000fda0004702670 */
[----:B------:R-:W-:Y:S01]  /*2ce0*/  @P0 LOP3.LUT R0, R25, 0x7ff00000, RZ, 0xfc, !PT ;  /* 0x7ff0000019000812 */ /* 0x000fe200078efcff */
[----:B------:R-:W-:Y:S02]  /*2cf0*/  @!P0 IMAD.MOV.U32 R24, RZ, RZ, RZ ;  /* 0x000000ffff188224 */ /* 0x000fe400078e00ff */
[----:B------:R-:W-:Y:S02]  /*2d00*/  @P0 IMAD.MOV.U32 R24, RZ, RZ, RZ ;  /* 0x000000ffff180224 */ /* 0x000fe400078e00ff */
[----:B------:R-:W-:Y:S01]  /*2d10*/  @P0 IMAD.MOV.U32 R25, RZ, RZ, R0 ;  /* 0x000000ffff190224 */ /* 0x000fe200078e0000 */
[----:B------:R-:W-:Y:S06]  /*2d20*/  BRA `(.L_x_31) ;  /* 0x0000000000147947 */ /* 0x000fec0003800000 */
.L_x_33:
[----:B------:R-:W-:Y:S01]  /*2d30*/  LOP3.LUT R25, R19, 0x80000, RZ, 0xfc, !PT ;  /* 0x0008000013197812 */ /* 0x000fe200078efcff */
[----:B------:R-:W-:Y:S01]  /*2d40*/  IMAD.MOV.U32 R24, RZ, RZ, R18 ;  /* 0x000000ffff187224 */ /* 0x000fe200078e0012 */
[----:B------:R-:W-:Y:S06]  /*2d50*/  BRA `(.L_x_31) ;  /* 0x0000000000087947 */ /* 0x000fec0003800000 */
.L_x_32:
[----:B------:R-:W-:Y:S01]  /*2d60*/  LOP3.LUT R25, R21, 0x80000, RZ, 0xfc, !PT ;  /* 0x0008000015197812 */ /* 0x000fe200078efcff */
[----:B------:R-:W-:-:S07]  /*2d70*/  IMAD.MOV.U32 R24, RZ, RZ, R20 ;  /* 0x000000ffff187224 */ /* 0x000fce00078e0014 */
.L_x_31:
[----:B------:R-:W-:Y:S05]  /*2d80*/  BSYNC.RECONVERGENT B2 ;  /* 0x0000000000027941 */ /* 0x000fea0003800200 */
.L_x_29:
[----:B------:R-:W-:Y:S02]  /*2d90*/  IMAD.MOV.U32 R31, RZ, RZ, 0x0 ;  /* 0x00000000ff1f7424 */ /* 0x000fe400078e00ff */
[----:B------:R-:W-:Y:S02]  /*2da0*/  IMAD.MOV.U32 R16, RZ, RZ, R24 ;  /* 0x000000ffff107224 */ /* 0x000fe400078e0018 */
[----:B------:R-:W-:Y:S01]  /*2db0*/  IMAD.MOV.U32 R17, RZ, RZ, R25 ;  /* 0x000000ffff117224 */ /* 0x000fe200078e0019 */
[----:B------:R-:W-:Y:S06]  /*2dc0*/  RET.REL.NODEC R30 `(_Z24dev_measure_cycle_kernel12measure_planPcP17curandStateXORWOWP6avg_trPfd) ;  /* 0xffffffd01e8c7950 */ /* 0x000fec0003c3ffff */
.L_x_34:
[----:B------:R-:W-:-:S00]  /*2dd0*/  BRA `(.L_x_34) ;  /* 0xfffffffc00fc7947 */ /* 0x000fc0000383ffff */
[----:B------:R-:W-:-:S00]  /*2de0*/  NOP ;  /* 0x0000000000007918 */ /* 0x000fc00000000000 */
        /* <DEDUP_REMOVED lines=9> */
.L_x_44:


//--------------------- .text._Z7initRNGP17curandStateXORWOWj --------------------------
	.section	.text._Z7initRNGP17curandStateXORWOWj,"ax",@progbits
	.align	128
        .global         _Z7initRNGP17curandStateXORWOWj
        .type           _Z7initRNGP17curandStateXORWOWj,@function
        .size           _Z7initRNGP17curandStateXORWOWj,(.L_x_46 - _Z7initRNGP17curandStateXORWOWj)
        .other          _Z7initRNGP17curandStateXORWOWj,@"STO_CUDA_ENTRY STV_DEFAULT"
_Z7initRNGP17curandStateXORWOWj:
.text._Z7initRNGP17curandStateXORWOWj:
[----:B------:R-:W-:Y:S01]  /*0000*/  LDC R1, c[0x0][0x37c] ;  /* 0x0000df00ff017b82 */ /* 0x000fe20000000800 */
[----:B------:R-:W0:Y:S07]  /*0010*/  S2R R3, SR_TID.Y ;  /* 0x0000000000037919 */ /* 0x000e2e0000002200 */
[----:B------:R-:W-:Y:S01]  /*0020*/  S2UR UR4, SR_CTAID.X ;  /* 0x00000000000479c3 */ /* 0x000fe20000002500 */
[----:B------:R-:W1:Y:S01]  /*0030*/  LDCU UR6, c[0x0][0x370] ;  /* 0x00006e00ff0677ac */ /* 0x000e620008000800 */
[----:B------:R-:W-:Y:S01]  /*0040*/  IMAD.MOV.U32 R9, RZ, RZ, -0x75bd8fc ;  /* 0xf8a42704ff097424 */ /* 0x000fe200078e00ff */
[----:B------:R-:W2:Y:S01]  /*0050*/  S2R R13, SR_TID.X ;  /* 0x00000000000d7919 */ /* 0x000ea20000002100 */
[----:B------:R-:W-:Y:S01]  /*0060*/  IMAD.MOV.U32 R10, RZ, RZ, -0x23270784 ;  /* 0xdcd8f87cff0a7424 */ /* 0x000fe200078e00ff */
[----:B------:R-:W2:Y:S01]  /*0070*/  LDCU UR8, c[0x0][0x360] ;  /* 0x00006c00ff0877ac */ /* 0x000ea20008000800 */
[----:B------:R-:W-:Y:S02]  /*0080*/  BSSY.RECONVERGENT B0, `(.L_x_35) ;  /* 0x00000e5000007945 */ /* 0x000fe40003800200 */
[----:B------:R-:W1:Y:S08]  /*0090*/  S2UR UR5, SR_CTAID.Y ;  /* 0x00000000000579c3 */ /* 0x000e700000002600 */
[----:B------:R-:W3:Y:S08]  /*00a0*/  LDC R2, c[0x0][0x388] ;  /* 0x0000e200ff027b82 */ /* 0x000ef00000000800 */
[----:B------:R-:W0:Y:S08]  /*00b0*/  LDC R0, c[0x0][0x364] ;  /* 0x0000d900ff007b82 */ /* 0x000e300000000800 */
[----:B------:R-:W4:Y:S01]  /*00c0*/  LDC.64 R6, c[0x0][0x380] ;  /* 0x0000e000ff067b82 */ /* 0x000f220000000a00 */
[----:B-1----:R-:W-:Y:S01]  /*00d0*/  UIMAD UR4, UR5, UR6, UR4 ;  /* 0x00000006050472a4 */ /* 0x002fe2000f8e0204 */
[----:B------:R-:W1:Y:S01]  /*00e0*/  LDCU.64 UR6, c[0x0][0x358] ;  /* 0x00006b00ff0677ac */ /* 0x000e620008000a00 */
[----:B---3--:R-:W-:-:S05]  /*00f0*/  LOP3.LUT R2, R2, 0xaad26b49, RZ, 0x3c, !PT ;  /* 0xaad26b4902027812 */ /* 0x008fca00078e3cff */
[----:B------:R-:W-:Y:S02]  /*0100*/  IMAD R2, R2, 0x4182bed5, RZ ;  /* 0x4182bed502027824 */ /* 0x000fe400078e02ff */
[----:B0-----:R-:W-:Y:S02]  /*0110*/  IMAD R0, R0, UR4, R3 ;  /* 0x0000000400007c24 */ /* 0x001fe4000f8e0203 */
[C---:B------:R-:W-:Y:S01]  /*0120*/  VIADD R4, R2.reuse, 0xd9f6dc18 ;  /* 0xd9f6dc1802047836 */ /* 0x040fe20000000000 */
[----:B------:R-:W-:Y:S01]  /*0130*/  LOP3.LUT R8, R2, 0x159a55e5, RZ, 0x3c, !PT ;  /* 0x159a55e502087812 */ /* 0x000fe200078e3cff */
[----:B--2---:R-:W-:Y:S02]  /*0140*/  IMAD R13, R0, UR8, R13 ;  /* 0x00000008000d7c24 */ /* 0x004fe4000f8e020d */
[----:B------:R-:W-:Y:S02]  /*0150*/  VIADD R5, R2, 0x75bcd15 ;  /* 0x075bcd1502057836 */ /* 0x000fe40000000000 */
[C---:B----4-:R-:W-:Y:S01]  /*0160*/  IMAD.WIDE R6, R13.reuse, 0x30, R6 ;  /* 0x000000300d067825 */ /* 0x050fe200078e0206 */
[----:B------:R-:W-:-:S03]  /*0170*/  ISETP.NE.AND P0, PT, R13, RZ, PT ;  /* 0x000000ff0d00720c */ /* 0x000fc60003f05270 */
[----:B------:R-:W-:Y:S01]  /*0180*/  VIADD R11, R2, 0x583f19 ;  /* 0x00583f19020b7836 */ /* 0x000fe20000000000 */
[----:B-1----:R0:W-:Y:S04]  /*0190*/  STG.E.64 desc[UR6][R6.64], R4 ;  /* 0x0000000406007986 */ /* 0x0021e8000c101b06 */
[----:B------:R0:W-:Y:S04]  /*01a0*/  STG.E.64 desc[UR6][R6.64+0x8], R8 ;  /* 0x0000080806007986 */ /* 0x0001e8000c101b06 */
[----:B------:R0:W-:Y:S01]  /*01b0*/  STG.E.64 desc[UR6][R6.64+0x10], R10 ;  /* 0x0000100a06007986 */ /* 0x0001e2000c101b06 */
[----:B------:R-:W-:Y:S05]  /*01c0*/  @!P0 BRA `(.L_x_36) ;  /* 0x0000000c00408947 */ /* 0x000fea0003800000 */
[----:B------:R-:W-:Y:S01]  /*01d0*/  SHF.R.S32.HI R0, RZ, 0x1f, R13 ;  /* 0x0000001fff007819 */ /* 0x000fe2000001140d */
[----:B------:R-:W-:-:S07]  /*01e0*/  IMAD.MOV.U32 R12, RZ, RZ, RZ ;  /* 0x000000ffff0c7224 */ /* 0x000fce00078e00ff */
.L_x_42:
[----:B-1----:R-:W-:Y:S01]  /*01f0*/  LOP3.LUT R2, R13, 0x3, RZ, 0xc0, !PT ;  /* 0x000000030d027812 */ /* 0x002fe200078ec0ff */
[----:B------:R-:W-:Y:S03]  /*0200*/  BSSY.RECONVERGENT B1, `(.L_x_37) ;  /* 0x00000c6000017945 */ /* 0x000fe60003800200 */
[----:B------:R-:W-:-:S04]  /*0210*/  ISETP.NE.U32.AND P0, PT, R2, RZ, PT ;  /* 0x000000ff0200720c */ /* 0x000fc80003f05070 */
[----:B------:R-:W-:-:S13]  /*0220*/  ISETP.NE.AND.EX P0, PT, RZ, RZ, PT, P0 ;  /* 0x000000ffff00720c */ /* 0x000fda0003f05300 */
[----:B------:R-:W-:Y:S05]  /*0230*/  @!P0 BRA `(.L_x_38) ;  /* 0x0000000c00088947 */ /* 0x000fea0003800000 */
[----:B0-----:R-:W0:Y:S01]  /*0240*/  LDC.64 R8, c[0x4][RZ] ;  /* 0x01000000ff087b82 */ /* 0x001e220000000a00 */
[----:B------:R-:W-:Y:S02]  /*0250*/  IMAD.MOV.U32 R14, RZ, RZ, RZ ;  /* 0x000000ffff0e7224 */ /* 0x000fe400078e00ff */
[----:B0-----:R-:W-:-:S07]  /*0260*/  IMAD.WIDE.U32 R8, R12, 0xc80, R8 ;  /* 0x00000c800c087825 */ /* 0x001fce00078e0008 */
.L_x_41:
[----:B-1----:R-:W-:Y:S01]  /*0270*/  IMAD.MOV.U32 R15, RZ, RZ, RZ ;  /* 0x000000ffff0f7224 */ /* 0x002fe200078e00ff */
[----:B------:R-:W-:Y:S01]  /*0280*/  CS2R R2, SRZ ;  /* 0x0000000000027805 */ /* 0x000fe2000001ff00 */
[----:B------:R-:W-:Y:S01]  /*0290*/  IMAD.MOV.U32 R17, RZ, RZ, RZ ;  /* 0x000000ffff117224 */ /* 0x000fe200078e00ff */
[----:B------:R-:W-:-:S07]  /*02a0*/  CS2R R4, SRZ ;  /* 0x0000000000047805 */ /* 0x000fce000001ff00 */
.L_x_40:
[----:B------:R-:W-:-:S05]  /*02b0*/  IMAD.WIDE.U32 R10, R17, 0x4, R6 ;  /* 0x00000004110a7825 */ /* 0x000fca00078e0006 */
[----:B------:R0:W5:Y:S01]  /*02c0*/  LDG.E R16, desc[UR6][R10.64+0x4] ;  /* 0x000004060a107981 */ /* 0x000162000c1e1900 */
[----:B------:R-:W-:-:S07]  /*02d0*/  IMAD.MOV.U32 R19, RZ, RZ, RZ ;  /* 0x000000ffff137224 */ /* 0x000fce00078e00ff */
.L_x_39:
[----:B-----5:R-:W-:Y:S01]  /*02e0*/  SHF.R.U32.HI R24, RZ, R19, R16 ;  /* 0x00000013ff187219 */ /* 0x020fe20000011610 */
[----:B0-----:R-:W-:-:S03]  /*02f0*/  IMAD.SHL.U32 R10, R17, 0x20, RZ ;  /* 0x00000020110a7824 */ /* 0x001fc600078e00ff */
[----:B------:R-:W-:Y:S01]  /*0300*/  LOP3.LUT R11, R24, 0x1, RZ, 0xc0, !PT ;  /* 0x00000001180b7812 */ /* 0x000fe200078ec0ff */
[----:B------:R-:W-:-:S03]  /*0310*/  IMAD.IADD R10, R10, 0x1, R19 ;  /* 0x000000010a0a7824 */ /* 0x000fc600078e0213 */
[----:B------:R-:W-:Y:S01]  /*0320*/  ISETP.NE.U32.AND P0, PT, R11, 0x1, PT ;  /* 0x000000010b00780c */ /* 0x000fe20003f05070 */
[----:B------:R-:W-:-:S03]  /*0330*/  IMAD R11, R10, 0x5, RZ ;  /* 0x000000050a0b7824 */ /* 0x000fc600078e02ff */
[----:B------:R-:W-:Y:S01]  /*0340*/  R2P PR, R24, 0x7e ;  /* 0x0000007e18007804 */ /* 0x000fe20000000000 */
[----:B------:R-:W-:-:S08]  /*0350*/  IMAD.WIDE.U32 R10, R11, 0x4, R8 ;  /* 0x000000040b0a7825 */ /* 0x000fd000078e0008 */
[----:B------:R-:W2:Y:S04]  /*0360*/  @!P0 LDG.E R18, desc[UR6][R10.64] ;  /* 0x000000060a128981 */ /* 0x000ea8000c1e1900 */
[----:B------:R-:W3:Y:S04]  /*0370*/  @!P0 LDG.E R20, desc[UR6][R10.64+0x10] ;  /* 0x000010060a148981 */ /* 0x000ee8000c1e1900 */
[----:B------:R-:W4:Y:S04]  /*0380*/  @P1 LDG.E R22, desc[UR6][R10.64+0x14] ;  /* 0x000014060a161981 */ /* 0x000f28000c1e1900 */
[----:B------:R-:W4:Y:S04]  /*0390*/  @P2 LDG.E R26, desc[UR6][R10.64+0x28] ;  /* 0x000028060a1a2981 */ /* 0x000f28000c1e1900 */
[----:B------:R-:W4:Y:S04]  /*03a0*/  @!P0 LDG.E R21, desc[UR6][R10.64+0x4] ;  /* 0x000004060a158981 */ /* 0x000f28000c1e1900 */
[----:B------:R-:W4:Y:S04]  /*03b0*/  @!P0 LDG.E R23, desc[UR6][R10.64+0xc] ;  /* 0x00000c060a178981 */ /* 0x000f28000c1e1900 */
[----:B------:R-:W4:Y:S04]  /*03c0*/  @P1 LDG.E R25, desc[UR6][R10.64+0x18] ;  /* 0x000018060a191981 */ /* 0x000f28000c1e1900 */
[----:B------:R-:W4:Y:S04]  /*03d0*/  @P3 LDG.E R28, desc[UR6][R10.64+0x3c] ;  /* 0x00003c060a1c3981 */ /* 0x000f28000c1e1900 */
[----:B------:R-:W4:Y:S01]  /*03e0*/  @P6 LDG.E R27, desc[UR6][R10.64+0x7c] ;  /* 0x00007c060a1b6981 */ /* 0x000f22000c1e1900 */
[----:B--2---:R-:W-:-:S03]  /*03f0*/  @!P0 LOP3.LUT R15, R15, R18, RZ, 0x3c, !PT ;  /* 0x000000120f0f8212 */ /* 0x004fc600078e3cff */
[----:B------:R-:W2:Y:S01]  /*0400*/  @!P0 LDG.E R18, desc[UR6][R10.64+0x8] ;  /* 0x000008060a128981 */ /* 0x000ea2000c1e1900 */
[----:B---3--:R-:W-:-:S03]  /*0410*/  @!P0 LOP3.LUT R3, R3, R20, RZ, 0x3c, !PT ;  /* 0x0000001403038212 */ /* 0x008fc600078e3cff */
[----:B------:R-:W3:Y:S01]  /*0420*/  @P1 LDG.E R20, desc[UR6][R10.64+0x24] ;  /* 0x000024060a141981 */ /* 0x000ee2000c1e1900 */
[----:B----4-:R-:W-:-:S03]  /*0430*/  @P1 LOP3.LUT R15, R15, R22, RZ, 0x3c, !PT ;  /* 0x000000160f0f1212 */ /* 0x010fc600078e3cff */
[----:B------:R-:W4:Y:S01]  /*0440*/  @P2 LDG.E R22, desc[UR6][R10.64+0x38] ;  /* 0x000038060a162981 */ /* 0x000f22000c1e1900 */
[----:B------:R-:W-:-:S03]  /*0450*/  @P2 LOP3.LUT R15, R15, R26, RZ, 0x3c, !PT ;  /* 0x0000001a0f0f2212 */ /* 0x000fc600078e3cff */
[----:B------:R-:W4:Y:S01]  /*0460*/  @P4 LDG.E R26, desc[UR6][R10.64+0x50] ;  /* 0x000050060a1a4981 */ /* 0x000f22000c1e1900 */
[----:B------:R-:W-:-:S03]  /*0470*/  @!P0 LOP3.LUT R4, R4, R21, RZ, 0x3c, !PT ;  /* 0x0000001504048212 */ /* 0x000fc600078e3cff */
[----:B------:R-:W4:Y:S01]  /*0480*/  @P1 LDG.E R21, desc[UR6][R10.64+0x20] ;  /* 0x000020060a151981 */ /* 0x000f22000c1e1900 */
[----:B------:R-:W-:-:S03]  /*0490*/  @!P0 LOP3.LUT R2, R2, R23, RZ, 0x3c, !PT ;  /* 0x0000001702028212 */ /* 0x000fc600078e3cff */
[----:B------:R-:W4:Y:S01]  /*04a0*/  @P2 LDG.E R23, desc[UR6][R10.64+0x2c] ;  /* 0x00002c060a172981 */ /* 0x000f22000c1e1900 */
[----:B------:R-:W-:-:S03]  /*04b0*/  @P1 LOP3.LUT R4, R4, R25, RZ, 0x3c, !PT ;  /* 0x0000001904041212 */ /* 0x000fc600078e3cff */
[----:B------:R-:W4:Y:S01]  /*04c0*/  @P2 LDG.E R25, desc[UR6][R10.64+0x34] ;  /* 0x000034060a192981 */ /* 0x000f22000c1e1900 */
[----:B--2---:R-:W-:-:S03]  /*04d0*/  @!P0 LOP3.LUT R5, R5, R18, RZ, 0x3c, !PT ;  /* 0x0000001205058212 */ /* 0x004fc600078e3cff */
[----:B------:R-:W2:Y:S01]  /*04e0*/  @P1 LDG.E R18, desc[UR6][R10.64+0x1c] ;  /* 0x00001c060a121981 */ /* 0x000ea2000c1e1900 */
[----:B---3--:R-:W-:-:S03]  /*04f0*/  @P1 LOP3.LUT R3, R3, R20, RZ, 0x3c, !PT ;  /* 0x0000001403031212 */ /* 0x008fc600078e3cff */
[----:B------:R-:W3:Y:S01]  /*0500*/  @P2 LDG.E R20, desc[UR6][R10.64+0x30] ;  /* 0x000030060a142981 */ /* 0x000ee2000c1e1900 */
[----:B----4-:R-:W-:-:S03]  /*0510*/  @P2 LOP3.LUT R3, R3, R22, RZ, 0x3c, !PT ;  /* 0x0000001603032212 */ /* 0x010fc600078e3cff */
[----:B------:R-:W4:Y:S01]  /*0520*/  @P3 LDG.E R22, desc[UR6][R10.64+0x4c] ;  /* 0x00004c060a163981 */ /* 0x000f22000c1e1900 */
[----:B------:R-:W-:-:S04]  /*0530*/  @P3 LOP3.LUT R15, R15, R28, RZ, 0x3c, !PT ;  /* 0x0000001c0f0f3212 */ /* 0x000fc800078e3cff */
[----:B------:R-:W-:Y:S02]  /*0540*/  @P4 LOP3.LUT R15, R15, R26, RZ, 0x3c, !PT ;  /* 0x0000001a0f0f4212 */ /* 0x000fe400078e3cff */
[----:B------:R-:W-:Y:S01]  /*0550*/  @P1 LOP3.LUT R2, R2, R21, RZ, 0x3c, !PT ;  /* 0x0000001502021212 */ /* 0x000fe200078e3cff */
[----:B------:R-:W4:Y:S04]  /*0560*/  @P5 LDG.E R26, desc[UR6][R10.64+0x64] ;  /* 0x000064060a1a5981 */ /* 0x000f28000c1e1900 */
[----:B------:R-:W4:Y:S01]  /*0570*/  @P3 LDG.E R21, desc[UR6][R10.64+0x40] ;  /* 0x000040060a153981 */ /* 0x000f22000c1e1900 */
[----:B------:R-:W-:Y:S02]  /*0580*/  @P2 LOP3.LUT R4, R4, R23, RZ, 0x3c, !PT ;  /* 0x0000001704042212 */ /* 0x000fe400078e3cff */
[----:B------:R-:W-:Y:S01]  /*0590*/  @P2 LOP3.LUT R2, R2, R25, RZ, 0x3c, !PT ;  /* 0x0000001902022212 */ /* 0x000fe200078e3cff */
[----:B------:R-:W4:Y:S04]  /*05a0*/  @P3 LDG.E R23, desc[UR6][R10.64+0x48] ;  /* 0x000048060a173981 */ /* 0x000f28000c1e1900 */
[----:B------:R-:W4:Y:S01]  /*05b0*/  @P4 LDG.E R25, desc[UR6][R10.64+0x54] ;  /* 0x000054060a194981 */ /* 0x000f22000c1e1900 */
[----:B--2---:R-:W-:-:S03]  /*05c0*/  @P1 LOP3.LUT R5, R5, R18, RZ, 0x3c, !PT ;  /* 0x0000001205051212 */ /* 0x004fc600078e3cff */
[----:B------:R-:W2:Y:S01]  /*05d0*/  @P3 LDG.E R18, desc[UR6][R10.64+0x44] ;  /* 0x000044060a123981 */ /* 0x000ea2000c1e1900 */
[----:B---3--:R-:W-:-:S03]  /*05e0*/  @P2 LOP3.LUT R5, R5, R20, RZ, 0x3c, !PT ;  /* 0x0000001405052212 */ /* 0x008fc600078e3cff */
[----:B------:R-:W3:Y:S01]  /*05f0*/  @P4 LDG.E R20, desc[UR6][R10.64+0x58] ;  /* 0x000058060a144981 */ /* 0x000ee2000c1e1900 */
[----:B----4-:R-:W-:-:S03]  /*0600*/  @P3 LOP3.LUT R3, R3, R22, RZ, 0x3c, !PT ;  /* 0x0000001603033212 */ /* 0x010fc600078e3cff */
[----:B------:R-:W4:Y:S01]  /*0610*/  @P4 LDG.E R22, desc[UR6][R10.64+0x60] ;  /* 0x000060060a164981 */ /* 0x000f22000c1e1900 */
[----:B------:R-:W-:Y:S02]  /*0620*/  LOP3.LUT P0, RZ, R24, 0x80, RZ, 0xc0, !PT ;  /* 0x0000008018ff7812 */ /* 0x000fe4000780c0ff */
[----:B------:R-:W-:Y:S02]  /*0630*/  @P5 LOP3.LUT R15, R15, R26, RZ, 0x3c, !PT ;  /* 0x0000001a0f0f5212 */ /* 0x000fe400078e3cff */
[----:B------:R-:W4:Y:S01]  /*0640*/  @P6 LDG.E R26, desc[UR6][R10.64+0x78] ;  /* 0x000078060a1a6981 */ /* 0x000f22000c1e1900 */
[----:B------:R-:W-:-:S03]  /*0650*/  @P3 LOP3.LUT R4, R4, R21, RZ, 0x3c, !PT ;  /* 0x0000001504043212 */ /* 0x000fc600078e3cff */
[----:B------:R-:W4:Y:S01]  /*0660*/  @P4 LDG.E R21, desc[UR6][R10.64+0x5c] ;  /* 0x00005c060a154981 */ /* 0x000f22000c1e1900 */
[----:B------:R-:W-:-:S03]  /*0670*/  @P3 LOP3.LUT R2, R2, R23, RZ, 0x3c, !PT ;  /* 0x0000001702023212 */ /* 0x000fc600078e3cff */
[----:B------:R-:W4:Y:S01]  /*0680*/  @P5 LDG.E R23, desc[UR6][R10.64+0x68] ;  /* 0x000068060a175981 */ /* 0x000f22000c1e1900 */
[----:B------:R-:W-:-:S03]  /*0690*/  @P4 LOP3.LUT R4, R4, R25, RZ, 0x3c, !PT ;  /* 0x0000001904044212 */ /* 0x000fc600078e3cff */
[----:B------:R-:W4:Y:S01]  /*06a0*/  @P5 LDG.E R25, desc[UR6][R10.64+0x70] ;  /* 0x000070060a195981 */ /* 0x000f22000c1e1900 */
[----:B--2---:R-:W-:-:S03]  /*06b0*/  @P3 LOP3.LUT R5, R5, R18, RZ, 0x3c, !PT ;  /* 0x0000001205053212 */ /* 0x004fc600078e3cff */
[----:B------:R-:W2:Y:S01]  /*06c0*/  @P5 LDG.E R18, desc[UR6][R10.64+0x6c] ;  /* 0x00006c060a125981 */ /* 0x000ea2000c1e1900 */
[----:B---3--:R-:W-:-:S03]  /*06d0*/  @P4 LOP3.LUT R5, R5, R20, RZ, 0x3c, !PT ;  /* 0x0000001405054212 */ /* 0x008fc600078e3cff */
[----:B------:R-:W3:Y:S01]  /*06e0*/  @P5 LDG.E R20, desc[UR6][R10.64+0x74] ;  /* 0x000074060a145981 */ /* 0x000ee2000c1e1900 */
[----:B----4-:R-:W-:-:S03]  /*06f0*/  @P4 LOP3.LUT R3, R3, R22, RZ, 0x3c, !PT ;  /* 0x0000001603034212 */ /* 0x010fc600078e3cff */
[----:B------:R-:W4:Y:S01]  /*0700*/  @P0 LDG.E R22, desc[UR6][R10.64+0x8c] ;  /* 0x00008c060a160981 */ /* 0x000f22000c1e1900 */
[----:B------:R-:W-:-:S03]  /*0710*/  @P6 LOP3.LUT R15, R15, R26, RZ, 0x3c, !PT ;  /* 0x0000001a0f0f6212 */ /* 0x000fc600078e3cff */
        /* <DEDUP_REMOVED lines=13> */
[----:B------:R-:W-:Y:S02]  /*07f0*/  @P6 LOP3.LUT R4, R4, R27, RZ, 0x3c, !PT ;  /* 0x0000001b04046212 */ /* 0x000fe400078e3cff */
[----:B------:R-:W-:Y:S02]  /*0800*/  @P6 LOP3.LUT R2, R2, R21, RZ, 0x3c, !PT ;  /* 0x0000001502026212 */ /* 0x000fe400078e3cff */
[----:B------:R-:W-:Y:S02]  /*0810*/  @P0 LOP3.LUT R4, R4, R23, RZ, 0x3c, !PT ;  /* 0x0000001704040212 */ /* 0x000fe400078e3cff */
[----:B------:R-:W-:Y:S02]  /*0820*/  @P0 LOP3.LUT R2, R2, R25, RZ, 0x3c, !PT ;  /* 0x0000001902020212 */ /* 0x000fe400078e3cff */
[----:B--2---:R-:W-:Y:S02]  /*0830*/  @P6 LOP3.LUT R5, R5, R18, RZ, 0x3c, !PT ;  /* 0x0000001205056212 */ /* 0x004fe400078e3cff */
[----:B---3--:R-:W-:-:S02]  /*0840*/  @P6 LOP3.LUT R3, R3, R20, RZ, 0x3c, !PT ;  /* 0x0000001403036212 */ /* 0x008fc400078e3cff */
[----:B----4-:R-:W-:Y:S02]  /*0850*/  @P0 LOP3.LUT R5, R5, R22, RZ, 0x3c, !PT ;  /* 0x0000001605050212 */ /* 0x010fe400078e3cff */
[----:B------:R-:W-:Y:S02]  /*0860*/  @P0 LOP3.LUT R3, R3, R26, RZ, 0x3c, !PT ;  /* 0x0000001a03030212 */ /* 0x000fe400078e3cff */
[----:B------:R-:W-:-:S13]  /*0870*/  R2P PR, R24.B1, 0x7f ;  /* 0x0000007f18007804 */ /* 0x000fda0000001000 */
[----:B------:R-:W2:Y:S04]  /*0880*/  @P0 LDG.E R18, desc[UR6][R10.64+0xa0] ;  /* 0x0000a0060a120981 */ /* 0x000ea8000c1e1900 */
[----:B------:R-:W3:Y:S04]  /*0890*/  @P1 LDG.E R22, desc[UR6][R10.64+0xb4] ;  /* 0x0000b4060a161981 */ /* 0x000ee8000c1e1900 */
[----:B------:R-:W4:Y:S04]  /*08a0*/  @P2 LDG.E R26, desc[UR6][R10.64+0xc8] ;  /* 0x0000c8060a1a2981 */ /* 0x000f28000c1e1900 */
[----:B------:R-:W4:Y:S04]  /*08b0*/  @P3 LDG.E R28, desc[UR6][R10.64+0xdc] ;  /* 0x0000dc060a1c3981 */ /* 0x000f28000c1e1900 */
[----:B------:R-:W4:Y:S04]  /*08c0*/  @P0 LDG.E R23, desc[UR6][R10.64+0xa4] ;  /* 0x0000a4060a170981 */ /* 0x000f28000c1e1900 */
[----:B------:R-:W4:Y:S04]  /*08d0*/  @P0 LDG.E R20, desc[UR6][R10.64+0xa8] ;  /* 0x0000a8060a140981 */ /* 0x000f28000c1e1900 */
[----:B------:R-:W4:Y:S04]  /*08e0*/  @P4 LDG.E R25, desc[UR6][R10.64+0xf0] ;  /* 0x0000f0060a194981 */ /* 0x000f28000c1e1900 */
        /* <DEDUP_REMOVED lines=21> */
[----:B------:R-:W-:Y:S02]  /*0a40*/  LOP3.LUT P0, RZ, R24, 0x8000, RZ, 0xc0, !PT ;  /* 0x0000800018ff7812 */ /* 0x000fe4000780c0ff */
[----:B----4-:R-:W-:Y:S01]  /*0a50*/  @P5 LOP3.LUT R15, R15, R26, RZ, 0x3c, !PT ;  /* 0x0000001a0f0f5212 */ /* 0x010fe200078e3cff */
[----:B------:R-:W4:Y:S04]  /*0a60*/  @P3 LDG.E R24, desc[UR6][R10.64+0xe4] ;  /* 0x0000e4060a183981 */ /* 0x000f28000c1e1900 */
[----:B------:R-:W2:Y:S01]  /*0a70*/  @P6 LDG.E R26, desc[UR6][R10.64+0x118] ;  /* 0x000118060a1a6981 */ /* 0x000ea2000c1e1900 */
        /* <DEDUP_REMOVED lines=8> */
[----:B---3--:R-:W-:-:S03]  /*0b00*/  @P2 LOP3.LUT R3, R3, R22, RZ, 0x3c, !PT ;  /* 0x0000001603032212 */ /* 0x008fc600078e3cff */
[----:B------:R-:W3:Y:S01]  /*0b10*/  @P4 LDG.E R22, desc[UR6][R10.64+0x100] ;  /* 0x000100060a164981 */ /* 0x000ee2000c1e1900 */
[----:B--2---:R-:W-:-:S03]  /*0b20*/  @P6 LOP3.LUT R15, R15, R26, RZ, 0x3c, !PT ;  /* 0x0000001a0f0f6212 */ /* 0x004fc600078e3cff */
[----:B------:R-:W2:Y:S01]  /*0b30*/  @P0 LDG.E R26, desc[UR6][R10.64+0x12c] ;  /* 0x00012c060a1a0981 */ /* 0x000ea2000c1e1900 */
[----:B----4-:R-:W-:-:S03]  /*0b40*/  @P2 LOP3.LUT R2, R2, R23, RZ, 0x3c, !PT ;  /* 0x0000001702022212 */ /* 0x010fc600078e3cff */
[----:B------:R-:W4:Y:S01]  /*0b50*/  @P4 LDG.E R23, desc[UR6][R10.64+0xfc] ;  /* 0x0000fc060a174981 */ /* 0x000f22000c1e1900 */
[----:B------:R-:W-:-:S03]  /*0b60*/  @P2 LOP3.LUT R5, R5, R20, RZ, 0x3c, !PT ;  /* 0x0000001405052212 */ /* 0x000fc600078e3cff */
[----:B------:R-:W4:Y:S01]  /*0b70*/  @P4 LDG.E R20, desc[UR6][R10.64+0xf8] ;  /* 0x0000f8060a144981 */ /* 0x000f22000c1e1900 */
[----:B------:R-:W-:Y:S02]  /*0b80*/  @P3 LOP3.LUT R2, R2, R27, RZ, 0x3c, !PT ;  /* 0x0000001b02023212 */ /* 0x000fe400078e3cff */
[----:B------:R-:W-:Y:S01]  /*0b90*/  @P3 LOP3.LUT R4, R4, R25, RZ, 0x3c, !PT ;  /* 0x0000001904043212 */ /* 0x000fe200078e3cff */
[----:B------:R-:W4:Y:S01]  /*0ba0*/  @P5 LDG.E R27, desc[UR6][R10.64+0x110] ;  /* 0x000110060a1b5981 */ /* 0x000f22000c1e1900 */
[----:B------:R-:W-:-:S03]  /*0bb0*/  @P3 LOP3.LUT R5, R5, R24, RZ, 0x3c, !PT ;  /* 0x0000001805053212 */ /* 0x000fc600078e3cff */
[----:B------:R-:W4:Y:S04]  /*0bc0*/  @P5 LDG.E R25, desc[UR6][R10.64+0x108] ;  /* 0x000108060a195981 */ /* 0x000f28000c1e1900 */
        /* <DEDUP_REMOVED lines=19> */
[----:B------:R-:W-:-:S05]  /*0d00*/  VIADD R19, R19, 0x10 ;  /* 0x0000001013137836 */ /* 0x000fca0000000000 */
[----:B------:R-:W-:Y:S02]  /*0d10*/  ISETP.NE.AND P1, PT, R19, 0x20, PT ;  /* 0x000000201300780c */ /* 0x000fe40003f25270 */
[----:B------:R-:W-:Y:S02]  /*0d20*/  @P5 LOP3.LUT R3, R3, R18, RZ, 0x3c, !PT ;  /* 0x0000001203035212 */ /* 0x000fe400078e3cff */
[----:B------:R-:W-:Y:S02]  /*0d30*/  @P6 LOP3.LUT R4, R4, R21, RZ, 0x3c, !PT ;  /* 0x0000001504046212 */ /* 0x000fe400078e3cff */
[----:B---3--:R-:W-:-:S04]  /*0d40*/  @P6 LOP3.LUT R3, R3, R22, RZ, 0x3c, !PT ;  /* 0x0000001603036212 */ /* 0x008fc800078e3cff */
[----:B--2---:R-:W-:Y:S02]  /*0d50*/  @P0 LOP3.LUT R3, R3, R26, RZ, 0x3c, !PT ;  /* 0x0000001a03030212 */ /* 0x004fe400078e3cff */
[----:B----4-:R-:W-:Y:S02]  /*0d60*/  @P6 LOP3.LUT R2, R2, R23, RZ, 0x3c, !PT ;  /* 0x0000001702026212 */ /* 0x010fe400078e3cff */
[----:B------:R-:W-:Y:S02]  /*0d70*/  @P6 LOP3.LUT R5, R5, R20, RZ, 0x3c, !PT ;  /* 0x0000001405056212 */ /* 0x000fe400078e3cff */
[----:B------:R-:W-:Y:S02]  /*0d80*/  @P0 LOP3.LUT R2, R2, R27, RZ, 0x3c, !PT ;  /* 0x0000001b02020212 */ /* 0x000fe400078e3cff */
[----:B------:R-:W-:Y:S02]  /*0d90*/  @P0 LOP3.LUT R4, R4, R25, RZ, 0x3c, !PT ;  /* 0x0000001904040212 */ /* 0x000fe400078e3cff */
[----:B------:R-:W-:Y:S01]  /*0da0*/  @P0 LOP3.LUT R5, R5, R24, RZ, 0x3c, !PT ;  /* 0x0000001805050212 */ /* 0x000fe200078e3cff */
[----:B------:R-:W-:Y:S06]  /*0db0*/  @P1 BRA `(.L_x_39) ;  /* 0xfffffff400481947 */ /* 0x000fec000383ffff */
[----:B------:R-:W-:-:S05]  /*0dc0*/  VIADD R17, R17, 0x1 ;  /* 0x0000000111117836 */ /* 0x000fca0000000000 */
[----:B------:R-:W-:-:S13]  /*0dd0*/  ISETP.NE.AND P0, PT, R17, 0x5, PT ;  /* 0x000000051100780c */ /* 0x000fda0003f05270 */
[----:B------:R-:W-:Y:S05]  /*0de0*/  @P0 BRA `(.L_x_40) ;  /* 0xfffffff400300947 */ /* 0x000fea000383ffff */
[----:B------:R1:W-:Y:S01]  /*0df0*/  STG.E.64 desc[UR6][R6.64+0x8], R4 ;  /* 0x0000080406007986 */ /* 0x0003e2000c101b06 */
[----:B------:R-:W-:Y:S01]  /*0e00*/  VIADD R14, R14, 0x1 ;  /* 0x000000010e0e7836 */ /* 0x000fe20000000000 */
[----:B------:R-:W-:Y:S02]  /*0e10*/  LOP3.LUT R11, R13, 0x3, RZ, 0xc0, !PT ;  /* 0x000000030d0b7812 */ /* 0x000fe400078ec0ff */
[----:B------:R1:W-:Y:S02]  /*0e20*/  STG.E.64 desc[UR6][R6.64+0x10], R2 ;  /* 0x0000100206007986 */ /* 0x0003e4000c101b06 */
[----:B------:R-:W-:Y:S02]  /*0e30*/  ISETP.GE.U32.AND P0, PT, R14, R11, PT ;  /* 0x0000000b0e00720c */ /* 0x000fe40003f06070 */
[----:B------:R1:W-:Y:S11]  /*0e40*/  STG.E desc[UR6][R6.64+0x4], R15 ;  /* 0x0000040f06007986 */ /* 0x0003f6000c101906 */
[----:B------:R-:W-:Y:S05]  /*0e50*/  @!P0 BRA `(.L_x_41) ;  /* 0xfffffff400048947 */ /* 0x000fea000383ffff */
.L_x_38:
[----:B------:R-:W-:Y:S05]  /*0e60*/  BSYNC.RECONVERGENT B1 ;  /* 0x0000000000017941 */ /* 0x000fea0003800200 */
.L_x_37:
[C---:B------:R-:W-:Y:S01]  /*0e70*/  ISETP.GT.U32.AND P0, PT, R13.reuse, 0x3, PT ;  /* 0x000000030d00780c */ /* 0x040fe20003f04070 */
[----:B------:R-:W-:Y:S01]  /*0e80*/  VIADD R12, R12, 0x1 ;  /* 0x000000010c0c7836 */ /* 0x000fe20000000000 */
[--C-:B------:R-:W-:Y:S02]  /*0e90*/  SHF.R.U64 R13, R13, 0x2, R0.reuse ;  /* 0x000000020d0d7819 */ /* 0x100fe40000001200 */
[----:B------:R-:W-:Y:S02]  /*0ea0*/  ISETP.GT.U32.AND.EX P0, PT, R0, RZ, PT, P0 ;  /* 0x000000ff0000720c */ /* 0x000fe40003f04100 */
[----:B------:R-:W-:-:S11]  /*0eb0*/  SHF.R.U32.HI R0, RZ, 0x2, R0 ;  /* 0x00000002ff007819 */ /* 0x000fd60000011600 */
[----:B------:R-:W-:Y:S05]  /*0ec0*/  @P0 BRA `(.L_x_42) ;  /* 0xfffffff000c80947 */ /* 0x000fea000383ffff */
.L_x_36:
[----:B------:R-:W-:Y:S05]  /*0ed0*/  BSYNC.RECONVERGENT B0 ;  /* 0x0000000000007941 */ /* 0x000fea0003800200 */
.L_x_35:
[----:B------:R-:W-:Y:S04]  /*0ee0*/  STG.E.64 desc[UR6][R6.64+0x18], RZ ;  /* 0x000018ff06007986 */ /* 0x000fe8000c101b06 */
[----:B------:R-:W-:Y:S04]  /*0ef0*/  STG.E desc[UR6][R6.64+0x20], RZ ;  /* 0x000020ff06007986 */ /* 0x000fe8000c101906 */
[----:B------:R-:W-:Y:S01]  /*0f00*/  STG.E.64 desc[UR6][R6.64+0x28], RZ ;  /* 0x000028ff06007986 */ /* 0x000fe2000c101b06 */
[----:B------:R-:W-:Y:S05]  /*0f10*/  EXIT ;  /* 0x000000000000794d */ /* 0x000fea0003800000 */
.L_x_43:
        /* <DEDUP_REMOVED lines=14> */
.L_x_46:


//--------------------- .nv.global.init           --------------------------
	.section	.nv.global.init,"aw",@progbits
	.align	4
.nv.global.init:
	.type		mrg32k3aM1SubSeq,@object
	.size		mrg32k3aM1SubSeq,(mrg32k3aM2SubSeq - mrg32k3aM1SubSeq)
mrg32k3aM1SubSeq:
        /*0000*/ 	.byte	0x0b, 0xcc, 0xee, 0x04, 0x73, 0x29, 0x8b, 0x6f, 0xf6, 0x53, 0x03, 0xf6, 0x23, 0xf6, 0xea, 0xda
        /* <DEDUP_REMOVED lines=125> */
	.type		mrg32k3aM2SubSeq,@object
	.size		mrg32k3aM2SubSeq,(mrg32k3aM1 - mrg32k3aM2SubSeq)
mrg32k3aM2SubSeq:
        /* <DEDUP_REMOVED lines=126> */
	.type		mrg32k3aM1,@object
	.size		mrg32k3aM1,(mrg32k3aM1Seq - mrg32k3aM1)
mrg32k3aM1:
        /* <DEDUP_REMOVED lines=144> */
	.type		mrg32k3aM1Seq,@object
	.size		mrg32k3aM1Seq,(mrg32k3aM2 - mrg32k3aM1Seq)
mrg32k3aM1Seq:
        /* <DEDUP_REMOVED lines=144> */
	.type		mrg32k3aM2,@object
	.size		mrg32k3aM2,(mrg32k3aM2Seq - mrg32k3aM2)
mrg32k3aM2:
        /* <DEDUP_REMOVED lines=144> */
	.type		mrg32k3aM2Seq,@object
	.size		mrg32k3aM2Seq,(precalc_xorwow_matrix - mrg32k3aM2Seq)
mrg32k3aM2Seq:
        /* <DEDUP_REMOVED lines=144> */
	.type		precalc_xorwow_matrix,@object
	.size		precalc_xorwow_matrix,(precalc_xorwow_offset_matrix - precalc_xorwow_matrix)
precalc_xorwow_matrix:
        /* <DEDUP_REMOVED lines=6400> */
	.type		precalc_xorwow_offset_matrix,@object
	.size		precalc_xorwow_offset_matrix,(.L_1 - precalc_xorwow_offset_matrix)
precalc_xorwow_offset_matrix:
        /* <DEDUP_REMOVED lines=6400> */
.L_1:


//--------------------- .nv.shared.reserved.0     --------------------------
	.section	.nv.shared.reserved.0,"aw",@nobits
	.weak		__nv_reservedSMEM_offset_0_alias
	.size		__nv_reservedSMEM_offset_0_alias, 0, 64
	.other		__nv_reservedSMEM_offset_0_alias,@"STO_CUDA_RESERVED_SHARED STV_DEFAULT"
__nv_reservedSMEM_offset_0_alias:
	.zero		0
	.zero		64


//--------------------- .nv.constant0._Z24dev_measure_cycle_kernel12measure_planPcP17curandStateXORWOWP6avg_trPfd --------------------------
	.section	.nv.constant0._Z24dev_measure_cycle_kernel12measure_planPcP17curandStateXORWOWP6avg_trPfd,"a",@progbits
	.sectionflags	@""
	.align	4
.nv.constant0._Z24dev_measure_cycle_kernel12measure_planPcP17curandStateXORWOWP6avg_trPfd:
	.zero		952


//--------------------- .nv.constant0._Z7initRNGP17curandStateXORWOWj --------------------------
	.section	.nv.constant0._Z7initRNGP17curandStateXORWOWj,"a",@progbits
	.sectionflags	@""
	.align	4
.nv.constant0._Z7initRNGP17curandStateXORWOWj:
	.zero		908


//--------------------- SYMBOLS --------------------------

	.type		.nv.reservedSmem.offset0,@object
	.size		.nv.reservedSmem.offset0,0x4
